	.target	sm_100a

	.elftype	@"ET_EXEC"


//--------------------- .note.nv.tkinfo           --------------------------
	.section	.note.nv.tkinfo,"",@"SHT_NOTE"
	.sectionflags	@"SHF_NOTE_NV_TKINFO"
	.tkinfo
        /*0018*/ 	.word	0x00000002
        /*0030*/ 	.string	""
        /*0030*/ 	.string	"ptxas"
        /*0030*/ 	.string	"Cuda compilation tools, release 13.0, V13.0.88"
        /*0030*/ 	.string	"Build cuda_13.0.r13.0/compiler.36424714_0"
        /*0030*/ 	.string	"-arch sm_100a -m 64 "



//--------------------- .note.nv.cuinfo           --------------------------
	.section	.note.nv.cuinfo,"",@"SHT_NOTE"
	.sectionflags	@"SHF_NOTE_NV_CUINFO"
        /*0018*/ 	.short	0x0002
        /*001a*/ 	.short	0x0064
        /*001c*/ 	.short	0x0082
	.zero		2


//--------------------- .nv.info                  --------------------------
	.section	.nv.info,"",@"SHT_CUDA_INFO"
	.align	4


	//----- nvinfo : EIATTR_REGCOUNT
	.align		4
        /*0000*/ 	.byte	0x04, 0x2f
        /*0002*/ 	.short	(.L_19 - .L_18)
	.align		4
.L_18:
        /*0004*/ 	.word	index@(_ZN7cutlass13device_kernelINS_4gemm6kernel13GemmUniversalIN4cute5tupleIJiiiiEEENS1_10collective13CollectiveMmaINS1_35MainloopSm100TmaUmmaWarpSpecializedILi12ELi2ELi4ENS5_IJNS4_1CILi1EEENSA_ILi2EEESB_EEEEENS5_IJNSA_ILi128EEESF_NSA_ILi32EEEEEENS_10bfloat16_tENS5_IJlSB_lEEESI_SJ_NS4_8TiledMMAINS4_8MMA_AtomIJNS4_20SM100_MMA_F16BF16_SSISI_SI_fLi128ELi128ELNS4_4UMMA5MajorE0ELSO_0ELNSN_7ScaleInE0ELSP_0EEEEEENS4_6LayoutINS5_IJSB_SB_SB_EEENS5_IJNSA_ILi0EEESU_SU_EEEEENS5_IJNS4_10UnderscoreESX_SX_EEEEENS4_23SM90_TMA_LOAD_MULTICASTENS4_14ComposedLayoutINS4_7SwizzleILi2ELi4ELi3EEENS4_18smem_ptr_flag_bitsILi16EEENSS_INS5_IJNSA_ILi8EEESG_EEENS5_IJSG_SB_EEEEEEEvNS4_8identityENS4_13SM90_TMA_LOADES1A_vS1B_EENS_8epilogue10collective18CollectiveEpilogueINS1E_23Sm100TmaWarpSpecializedILi4ELi2ELi32ELb1ELb0EEEJSH_NS5_IJNSS_ISF_SB_EENSS_ISG_SB_EEEEESI_SJ_SI_SJ_NS1E_6fusion15FusionCallbacksIS1I_NS1M_17LinearCombinationISI_fSI_fLNS_15FloatRoundStyleE2EEESH_S1L_JEEENS4_5SM1004TMEM4LOAD26SM100_TMEM_LOAD_32dp32b32xES1C_S1A_NS4_39AutoVectorizingCopyWithAssumedAlignmentILi128EEENS4_14SM90_TMA_STOREES1A_S1X_S1X_EEEvvEEEEvNT_6ParamsE)
        /*0008*/ 	.word	0x00000076


	//----- nvinfo : EIATTR_FRAME_SIZE
	.align		4
.L_19:
        /*000c*/ 	.byte	0x04, 0x11
        /*000e*/ 	.short	(.L_21 - .L_20)
	.align		4
.L_20:
        /*0010*/ 	.word	index@($__internal_2_$__cuda_sm10x_tcgen05_guardrail_trap_unallocated_columns_being_dealloced)
        /*0014*/ 	.word	0x00000000


	//----- nvinfo : EIATTR_FRAME_SIZE
	.align		4
.L_21:
        /*0018*/ 	.byte	0x04, 0x11
        /*001a*/ 	.short	(.L_23 - .L_22)
	.align		4
.L_22:
        /*001c*/ 	.word	index@($__internal_1_$__cuda_sm10x_tcgen05_guardrail_trap_phase_invalid_during_alloc)
        /*0020*/ 	.word	0x00000000


	//----- nvinfo : EIATTR_FRAME_SIZE
	.align		4
.L_23:
        /*0024*/ 	.byte	0x04, 0x11
        /*0026*/ 	.short	(.L_25 - .L_24)
	.align		4
.L_24:
        /*0028*/ 	.word	index@($__internal_0_$__cuda_sm10x_tcgen05_guardrail_trap_col_being_dealloced_not_returned_by_alloc)
        /*002c*/ 	.word	0x00000000


	//----- nvinfo : EIATTR_FRAME_SIZE
	.align		4
.L_25:
        /*0030*/ 	.byte	0x04, 0x11
        /*0032*/ 	.short	(.L_27 - .L_26)
	.align		4
.L_26:
        /*0034*/ 	.word	index@(_ZN7cutlass13device_kernelINS_4gemm6kernel13GemmUniversalIN4cute5tupleIJiiiiEEENS1_10collective13CollectiveMmaINS1_35MainloopSm100TmaUmmaWarpSpecializedILi12ELi2ELi4ENS5_IJNS4_1CILi1EEENSA_ILi2EEESB_EEEEENS5_IJNSA_ILi128EEESF_NSA_ILi32EEEEEENS_10bfloat16_tENS5_IJlSB_lEEESI_SJ_NS4_8TiledMMAINS4_8MMA_AtomIJNS4_20SM100_MMA_F16BF16_SSISI_SI_fLi128ELi128ELNS4_4UMMA5MajorE0ELSO_0ELNSN_7ScaleInE0ELSP_0EEEEEENS4_6LayoutINS5_IJSB_SB_SB_EEENS5_IJNSA_ILi0EEESU_SU_EEEEENS5_IJNS4_10UnderscoreESX_SX_EEEEENS4_23SM90_TMA_LOAD_MULTICASTENS4_14ComposedLayoutINS4_7SwizzleILi2ELi4ELi3EEENS4_18smem_ptr_flag_bitsILi16EEENSS_INS5_IJNSA_ILi8EEESG_EEENS5_IJSG_SB_EEEEEEEvNS4_8identityENS4_13SM90_TMA_LOADES1A_vS1B_EENS_8epilogue10collective18CollectiveEpilogueINS1E_23Sm100TmaWarpSpecializedILi4ELi2ELi32ELb1ELb0EEEJSH_NS5_IJNSS_ISF_SB_EENSS_ISG_SB_EEEEESI_SJ_SI_SJ_NS1E_6fusion15FusionCallbacksIS1I_NS1M_17LinearCombinationISI_fSI_fLNS_15FloatRoundStyleE2EEESH_S1L_JEEENS4_5SM1004TMEM4LOAD26SM100_TMEM_LOAD_32dp32b32xES1C_S1A_NS4_39AutoVectorizingCopyWithAssumedAlignmentILi128EEENS4_14SM90_TMA_STOREES1A_S1X_S1X_EEEvvEEEEvNT_6ParamsE)
        /*0038*/ 	.word	0x00000000


	//----- nvinfo : EIATTR_MIN_STACK_SIZE
	.align		4
.L_27:
        /*003c*/ 	.byte	0x04, 0x12
        /*003e*/ 	.short	(.L_29 - .L_28)
	.align		4
.L_28:
        /*0040*/ 	.word	index@(_ZN7cutlass13device_kernelINS_4gemm6kernel13GemmUniversalIN4cute5tupleIJiiiiEEENS1_10collective13CollectiveMmaINS1_35MainloopSm100TmaUmmaWarpSpecializedILi12ELi2ELi4ENS5_IJNS4_1CILi1EEENSA_ILi2EEESB_EEEEENS5_IJNSA_ILi128EEESF_NSA_ILi32EEEEEENS_10bfloat16_tENS5_IJlSB_lEEESI_SJ_NS4_8TiledMMAINS4_8MMA_AtomIJNS4_20SM100_MMA_F16BF16_SSISI_SI_fLi128ELi128ELNS4_4UMMA5MajorE0ELSO_0ELNSN_7ScaleInE0ELSP_0EEEEEENS4_6LayoutINS5_IJSB_SB_SB_EEENS5_IJNSA_ILi0EEESU_SU_EEEEENS5_IJNS4_10UnderscoreESX_SX_EEEEENS4_23SM90_TMA_LOAD_MULTICASTENS4_14ComposedLayoutINS4_7SwizzleILi2ELi4ELi3EEENS4_18smem_ptr_flag_bitsILi16EEENSS_INS5_IJNSA_ILi8EEESG_EEENS5_IJSG_SB_EEEEEEEvNS4_8identityENS4_13SM90_TMA_LOADES1A_vS1B_EENS_8epilogue10collective18CollectiveEpilogueINS1E_23Sm100TmaWarpSpecializedILi4ELi2ELi32ELb1ELb0EEEJSH_NS5_IJNSS_ISF_SB_EENSS_ISG_SB_EEEEESI_SJ_SI_SJ_NS1E_6fusion15FusionCallbacksIS1I_NS1M_17LinearCombinationISI_fSI_fLNS_15FloatRoundStyleE2EEESH_S1L_JEEENS4_5SM1004TMEM4LOAD26SM100_TMEM_LOAD_32dp32b32xES1C_S1A_NS4_39AutoVectorizingCopyWithAssumedAlignmentILi128EEENS4_14SM90_TMA_STOREES1A_S1X_S1X_EEEvvEEEEvNT_6ParamsE)
        /*0044*/ 	.word	0x00000000
.L_29:


//--------------------- .nv.compat                --------------------------
	.section	.nv.compat,"",@"SHT_CUDA_COMPAT_INFO"
	.align	4
        /*0000*/ 	.byte	0x02, 0x09, 0x01, 0x00, 0x02, 0x02, 0x02, 0x00, 0x02, 0x05, 0x05, 0x00, 0x03, 0x07, 0x01, 0x01
        /*0010*/ 	.byte	0x02, 0x03, 0x01, 0x00, 0x02, 0x06, 0x01, 0x00, 0x04, 0x0b, 0x08, 0x00, 0x09, 0x00, 0x00, 0x00
        /*0020*/ 	.byte	0x00, 0x00, 0x00, 0x00


//--------------------- .nv.info._ZN7cutlass13device_kernelINS_4gemm6kernel13GemmUniversalIN4cute5tupleIJiiiiEEENS1_10collective13CollectiveMmaINS1_35MainloopSm100TmaUmmaWarpSpecializedILi12ELi2ELi4ENS5_IJNS4_1CILi1EEENSA_ILi2EEESB_EEEEENS5_IJNSA_ILi128EEESF_NSA_ILi32EEEEEENS_10bfloat16_tENS5_IJlSB_lEEESI_SJ_NS4_8TiledMMAINS4_8MMA_AtomIJNS4_20SM100_MMA_F16BF16_SSISI_SI_fLi128ELi128ELNS4_4UMMA5MajorE0ELSO_0ELNSN_7ScaleInE0ELSP_0EEEEEENS4_6LayoutINS5_IJSB_SB_SB_EEENS5_IJNSA_ILi0EEESU_SU_EEEEENS5_IJNS4_10UnderscoreESX_SX_EEEEENS4_23SM90_TMA_LOAD_MULTICASTENS4_14ComposedLayoutINS4_7SwizzleILi2ELi4ELi3EEENS4_18smem_ptr_flag_bitsILi16EEENSS_INS5_IJNSA_ILi8EEESG_EEENS5_IJSG_SB_EEEEEEEvNS4_8identityENS4_13SM90_TMA_LOADES1A_vS1B_EENS_8epilogue10collective18CollectiveEpilogueINS1E_23Sm100TmaWarpSpecializedILi4ELi2ELi32ELb1ELb0EEEJSH_NS5_IJNSS_ISF_SB_EENSS_ISG_SB_EEEEESI_SJ_SI_SJ_NS1E_6fusion15FusionCallbacksIS1I_NS1M_17LinearCombinationISI_fSI_fLNS_15FloatRoundStyleE2EEESH_S1L_JEEENS4_5SM1004TMEM4LOAD26SM100_TMEM_LOAD_32dp32b32xES1C_S1A_NS4_39AutoVectorizingCopyWithAssumedAlignmentILi128EEENS4_14SM90_TMA_STOREES1A_S1X_S1X_EEEvvEEEEvNT_6ParamsE --------------------------
	.section	.nv.info._ZN7cutlass13device_kernelINS_4gemm6kernel13GemmUniversalIN4cute5tupleIJiiiiEEENS1_10collective13CollectiveMmaINS1_35MainloopSm100TmaUmmaWarpSpecializedILi12ELi2ELi4ENS5_IJNS4_1CILi1EEENSA_ILi2EEESB_EEEEENS5_IJNSA_ILi128EEESF_NSA_ILi32EEEEEENS_10bfloat16_tENS5_IJlSB_lEEESI_SJ_NS4_8TiledMMAINS4_8MMA_AtomIJNS4_20SM100_MMA_F16BF16_SSISI_SI_fLi128ELi128ELNS4_4UMMA5MajorE0ELSO_0ELNSN_7ScaleInE0ELSP_0EEEEEENS4_6LayoutINS5_IJSB_SB_SB_EEENS5_IJNSA_ILi0EEESU_SU_EEEEENS5_IJNS4_10UnderscoreESX_SX_EEEEENS4_23SM90_TMA_LOAD_MULTICASTENS4_14ComposedLayoutINS4_7SwizzleILi2ELi4ELi3EEENS4_18smem_ptr_flag_bitsILi16EEENSS_INS5_IJNSA_ILi8EEESG_EEENS5_IJSG_SB_EEEEEEEvNS4_8identityENS4_13SM90_TMA_LOADES1A_vS1B_EENS_8epilogue10collective18CollectiveEpilogueINS1E_23Sm100TmaWarpSpecializedILi4ELi2ELi32ELb1ELb0EEEJSH_NS5_IJNSS_ISF_SB_EENSS_ISG_SB_EEEEESI_SJ_SI_SJ_NS1E_6fusion15FusionCallbacksIS1I_NS1M_17LinearCombinationISI_fSI_fLNS_15FloatRoundStyleE2EEESH_S1L_JEEENS4_5SM1004TMEM4LOAD26SM100_TMEM_LOAD_32dp32b32xES1C_S1A_NS4_39AutoVectorizingCopyWithAssumedAlignmentILi128EEENS4_14SM90_TMA_STOREES1A_S1X_S1X_EEEvvEEEEvNT_6ParamsE,"",@"SHT_CUDA_INFO"
	.sectionflags	@""
	.align	4


	//----- nvinfo : EIATTR_CUDA_API_VERSION
	.align		4
        /*0000*/ 	.byte	0x04, 0x37
        /*0002*/ 	.short	(.L_31 - .L_30)
.L_30:
        /*0004*/ 	.word	0x00000082


	//----- nvinfo : EIATTR_KPARAM_INFO
	.align		4
.L_31:
        /*0008*/ 	.byte	0x04, 0x17
        /*000a*/ 	.short	(.L_33 - .L_32)
.L_32:
        /*000c*/ 	.word	0x00000000
        /*0010*/ 	.short	0x0000
        /*0012*/ 	.short	0x0000
        /*0014*/ 	.byte	0x00, 0xf0, 0x01, 0x20


	//----- nvinfo : EIATTR_AT_ENTRY_FRAGMENTS
	.align		4
.L_33:
        /*0018*/ 	.byte	0x04, 0x4f
        /*001a*/ 	.short	(.L_35 - .L_34)


	//   ....[0]....
.L_34:
        /*001c*/ 	.word	0x00000006


	//----- nvinfo : EIATTR_RESERVED_SMEM_USED
	.align		4
.L_35:
        /*0020*/ 	.byte	0x01, 0x41
	.zero		2


	//----- nvinfo : EIATTR_SPARSE_MMA_MASK
	.align		4
        /*0024*/ 	.byte	0x03, 0x50
        /*0026*/ 	.short	0x0000


	//----- nvinfo : EIATTR_TCGEN05_1CTA_USED
	.align		4
        /*0028*/ 	.byte	0x01, 0x51
	.zero		2


	//----- nvinfo : EIATTR_MAXREG_COUNT
	.align		4
        /*002c*/ 	.byte	0x03, 0x1b
        /*002e*/ 	.short	0x00ff


	//----- nvinfo : EIATTR_NUM_BARRIERS
	.align		4
        /*0030*/ 	.byte	0x02, 0x4c
        /*0032*/ 	.byte	0x07
	.zero		1


	//----- nvinfo : EIATTR_EXTERNS
	.align		4
        /*0034*/ 	.byte	0x04, 0x0f
        /*0036*/ 	.short	(.L_37 - .L_36)


	//   ....[0]....
	.align		4
.L_36:
        /*0038*/ 	.word	index@(__assertfail)


	//----- nvinfo : EIATTR_MERCURY_ISA_VERSION
	.align		4
.L_37:
        /*003c*/ 	.byte	0x03, 0x5f
        /*003e*/ 	.short	0x0101


	//----- nvinfo : EIATTR_INT_WARP_WIDE_INSTR_OFFSETS
	.align		4
        /*0040*/ 	.byte	0x04, 0x31
        /*0042*/ 	.short	(.L_39 - .L_38)


	//   ....[0]....
.L_38:
        /*0044*/ 	.word	0x00004140


	//   ....[1]....
        /*0048*/ 	.word	0x00004160


	//   ....[2]....
        /*004c*/ 	.word	0x00004190


	//   ....[3]....
        /*0050*/ 	.word	0x00004cd0


	//   ....[4]....
        /*0054*/ 	.word	0x00004d40


	//   ....[5]....
        /*0058*/ 	.word	0x00004e20


	//   ....[6]....
        /*005c*/ 	.word	0x00004ea0


	//   ....[7]....
        /*0060*/ 	.word	0x00004fa0


	//   ....[8]....
        /*0064*/ 	.word	0x00005020


	//   ....[9]....
        /*0068*/ 	.word	0x00005110


	//   ....[10]....
        /*006c*/ 	.word	0x000051c0


	//----- nvinfo : EIATTR_COOP_GROUP_MASK_REGIDS
	.align		4
.L_39:
        /*0070*/ 	.byte	0x04, 0x29
        /*0072*/ 	.short	(.L_41 - .L_40)


	//   ....[0]....
.L_40:
        /*0074*/ 	.word	0xffffffff


	//   ....[1]....
        /*0078*/ 	.word	0xffffffff


	//   ....[2]....
        /*007c*/ 	.word	0xffffffff


	//   ....[3]....
        /*0080*/ 	.word	0xffffffff


	//   ....[4]....
        /*0084*/ 	.word	0xffffffff


	//   ....[5]....
        /*0088*/ 	.word	0xffffffff


	//   ....[6]....
        /*008c*/ 	.word	0xffffffff


	//   ....[7]....
        /*0090*/ 	.word	0xffffffff


	//   ....[8]....
        /*0094*/ 	.word	0xffffffff


	//   ....[9]....
        /*0098*/ 	.word	0xffffffff


	//   ....[10]....
        /*009c*/ 	.word	0xffffffff


	//   ....[11]....
        /*00a0*/ 	.word	0xffffffff


	//   ....[12]....
        /*00a4*/ 	.word	0xffffffff


	//   ....[13]....
        /*00a8*/ 	.word	0xffffffff


	//----- nvinfo : EIATTR_COOP_GROUP_INSTR_OFFSETS
	.align		4
.L_41:
        /*00ac*/ 	.byte	0x04, 0x28
        /*00ae*/ 	.short	(.L_43 - .L_42)


	//   ....[0]....
.L_42:
        /*00b0*/ 	.word	0x00000080


	//   ....[1]....
        /*00b4*/ 	.word	0x000004f0


	//   ....[2]....
        /*00b8*/ 	.word	0x000007d0


	//   ....[3]....
        /*00bc*/ 	.word	0x00000970


	//   ....[4]....
        /*00c0*/ 	.word	0x00000a70


	//   ....[5]....
        /*00c4*/ 	.word	0x00000be0


	//   ....[6]....
        /*00c8*/ 	.word	0x00000d80


	//   ....[7]....
        /*00cc*/ 	.word	0x00000f30


	//   ....[8]....
        /*00d0*/ 	.word	0x00002140


	//   ....[9]....
        /*00d4*/ 	.word	0x00003470


	//   ....[10]....
        /*00d8*/ 	.word	0x00003680


	//   ....[11]....
        /*00dc*/ 	.word	0x000036b0


	//   ....[12]....
        /*00e0*/ 	.word	0x00004020


	//   ....[13]....
        /*00e4*/ 	.word	0x00004250


	//----- nvinfo : EIATTR_VRC_CTA_INIT_COUNT
	.align		4
.L_43:
        /*00e8*/ 	.byte	0x02, 0x4a
        /*00ea*/ 	.byte	0x80
	.zero		1


	//----- nvinfo : EIATTR_SYSCALL_OFFSETS
	.align		4
        /*00ec*/ 	.byte	0x04, 0x46
        /*00ee*/ 	.short	(.L_45 - .L_44)


	//   ....[0]....
.L_44:
        /*00f0*/ 	.word	0x00005e10


	//   ....[1]....
        /*00f4*/ 	.word	0x00005f00


	//   ....[2]....
        /*00f8*/ 	.word	0x000066d0


	//   ....[3]....
        /*00fc*/ 	.word	0x00007350


	//   ....[4]....
        /*0100*/ 	.word	0x00007fb0


	//   ....[5]....
        /*0104*/ 	.word	0x00008c10


	//----- nvinfo : EIATTR_MBARRIER_INSTR_OFFSETS
	.align		4
.L_45:
        /*0108*/ 	.byte	0x04, 0x39
        /*010a*/ 	.short	(.L_47 - .L_46)


	//   ....[0]....
.L_46:
        /*010c*/ 	.word	0x00000630
        /*0110*/ 	.word	0x000000ff
        /*0114*/ 	.word	0x00000000
        /*0118*/ 	.short	0x0100
        /*011a*/ 	.byte	0x04
	.zero		1


	//   ....[1]....
        /*011c*/ 	.word	0x00000640
        /*0120*/ 	.word	0x000000ff
        /*0124*/ 	.word	0x00000060
        /*0128*/ 	.short	0x0100
        /*012a*/ 	.byte	0x04
	.zero		1


	//   ....[2]....
        /*012c*/ 	.word	0x00000650
        /*0130*/ 	.word	0x000000ff
        /*0134*/ 	.word	0x00000008
        /*0138*/ 	.short	0x0100
        /*013a*/ 	.byte	0x04
	.zero		1


	//   ....[3]....
        /*013c*/ 	.word	0x00000660
        /*0140*/ 	.word	0x000000ff
        /*0144*/ 	.word	0x00000068
        /*0148*/ 	.short	0x0100
        /*014a*/ 	.byte	0x04
	.zero		1


	//   ....[4]....
        /*014c*/ 	.word	0x00000670
        /*0150*/ 	.word	0x000000ff
        /*0154*/ 	.word	0x00000010
        /*0158*/ 	.short	0x0100
        /*015a*/ 	.byte	0x04
	.zero		1


	//   ....[5]....
        /*015c*/ 	.word	0x00000680
        /*0160*/ 	.word	0x000000ff
        /*0164*/ 	.word	0x00000070
        /*0168*/ 	.short	0x0100
        /*016a*/ 	.byte	0x04
	.zero		1


	//   ....[6]....
        /*016c*/ 	.word	0x00000690
        /*0170*/ 	.word	0x000000ff
        /*0174*/ 	.word	0x00000018
        /*0178*/ 	.short	0x0100
        /*017a*/ 	.byte	0x04
	.zero		1


	//   ....[7]....
        /*017c*/ 	.word	0x000006a0
        /*0180*/ 	.word	0x000000ff
        /*0184*/ 	.word	0x00000078
        /*0188*/ 	.short	0x0100
        /*018a*/ 	.byte	0x04
	.zero		1


	//   ....[8]....
        /*018c*/ 	.word	0x000006b0
        /*0190*/ 	.word	0x000000ff
        /*0194*/ 	.word	0x00000020
        /*0198*/ 	.short	0x0100
        /*019a*/ 	.byte	0x04
	.zero		1


	//   ....[9]....
        /*019c*/ 	.word	0x000006c0
        /*01a0*/ 	.word	0x000000ff
        /*01a4*/ 	.word	0x00000080
        /*01a8*/ 	.short	0x0100
        /*01aa*/ 	.byte	0x04
	.zero		1


	//   ....[10]....
        /*01ac*/ 	.word	0x000006d0
        /*01b0*/ 	.word	0x000000ff
        /*01b4*/ 	.word	0x00000028
        /*01b8*/ 	.short	0x0100
        /*01ba*/ 	.byte	0x04
	.zero		1


	//   ....[11]....
        /*01bc*/ 	.word	0x000006e0
        /*01c0*/ 	.word	0x000000ff
        /*01c4*/ 	.word	0x00000088
        /*01c8*/ 	.short	0x0100
        /*01ca*/ 	.byte	0x04
	.zero		1


	//   ....[12]....
        /*01cc*/ 	.word	0x000006f0
        /*01d0*/ 	.word	0x000000ff
        /*01d4*/ 	.word	0x00000030
        /*01d8*/ 	.short	0x0100
        /*01da*/ 	.byte	0x04
	.zero		1


	//   ....[13]....
        /*01dc*/ 	.word	0x00000700
        /*01e0*/ 	.word	0x000000ff
        /*01e4*/ 	.word	0x00000090
        /*01e8*/ 	.short	0x0100
        /*01ea*/ 	.byte	0x04
	.zero		1


	//   ....[14]....
        /*01ec*/ 	.word	0x00000710
        /*01f0*/ 	.word	0x000000ff
        /*01f4*/ 	.word	0x00000038
        /*01f8*/ 	.short	0x0100
        /*01fa*/ 	.byte	0x04
	.zero		1


	//   ....[15]....
        /*01fc*/ 	.word	0x00000720
        /*0200*/ 	.word	0x000000ff
        /*0204*/ 	.word	0x00000098
        /*0208*/ 	.short	0x0100
        /*020a*/ 	.byte	0x04
	.zero		1


	//   ....[16]....
        /*020c*/ 	.word	0x00000730
        /*0210*/ 	.word	0x000000ff
        /*0214*/ 	.word	0x00000040
        /*0218*/ 	.short	0x0100
        /*021a*/ 	.byte	0x04
	.zero		1


	//   ....[17]....
        /*021c*/ 	.word	0x00000740
        /*0220*/ 	.word	0x000000ff
        /*0224*/ 	.word	0x000000a0
        /*0228*/ 	.short	0x0100
        /*022a*/ 	.byte	0x04
	.zero		1


	//   ....[18]....
        /*022c*/ 	.word	0x00000750
        /*0230*/ 	.word	0x000000ff
        /*0234*/ 	.word	0x00000048
        /*0238*/ 	.short	0x0100
        /*023a*/ 	.byte	0x04
	.zero		1


	//   ....[19]....
        /*023c*/ 	.word	0x00000760
        /*0240*/ 	.word	0x000000ff
        /*0244*/ 	.word	0x000000a8
        /*0248*/ 	.short	0x0100
        /*024a*/ 	.byte	0x04
	.zero		1


	//   ....[20]....
        /*024c*/ 	.word	0x00000770
        /*0250*/ 	.word	0x000000ff
        /*0254*/ 	.word	0x00000050
        /*0258*/ 	.short	0x0100
        /*025a*/ 	.byte	0x04
	.zero		1


	//   ....[21]....
        /*025c*/ 	.word	0x00000780
        /*0260*/ 	.word	0x000000ff
        /*0264*/ 	.word	0x000000b0
        /*0268*/ 	.short	0x0100
        /*026a*/ 	.byte	0x04
	.zero		1


	//   ....[22]....
        /*026c*/ 	.word	0x00000790
        /*0270*/ 	.word	0x000000ff
        /*0274*/ 	.word	0x00000058
        /*0278*/ 	.short	0x0100
        /*027a*/ 	.byte	0x04
	.zero		1


	//   ....[23]....
        /*027c*/ 	.word	0x000007a0
        /*0280*/ 	.word	0x000000ff
        /*0284*/ 	.word	0x000000b8
        /*0288*/ 	.short	0x0100
        /*028a*/ 	.byte	0x04
	.zero		1


	//   ....[24]....
        /*028c*/ 	.word	0x000008e0
        /*0290*/ 	.word	0x000000ff
        /*0294*/ 	.word	0x000000c0
        /*0298*/ 	.short	0x0100
        /*029a*/ 	.byte	0x04
	.zero		1


	//   ....[25]....
        /*029c*/ 	.word	0x000008f0
        /*02a0*/ 	.word	0x000000ff
        /*02a4*/ 	.word	0x000000e0
        /*02a8*/ 	.short	0x0100
        /*02aa*/ 	.byte	0x04
	.zero		1


	//   ....[26]....
        /*02ac*/ 	.word	0x00000900
        /*02b0*/ 	.word	0x000000ff
        /*02b4*/ 	.word	0x000000c8
        /*02b8*/ 	.short	0x0100
        /*02ba*/ 	.byte	0x04
	.zero		1


	//   ....[27]....
        /*02bc*/ 	.word	0x00000910
        /*02c0*/ 	.word	0x000000ff
        /*02c4*/ 	.word	0x000000e8
        /*02c8*/ 	.short	0x0100
        /*02ca*/ 	.byte	0x04
	.zero		1


	//   ....[28]....
        /*02cc*/ 	.word	0x00000920
        /*02d0*/ 	.word	0x000000ff
        /*02d4*/ 	.word	0x000000d0
        /*02d8*/ 	.short	0x0100
        /*02da*/ 	.byte	0x04
	.zero		1


	//   ....[29]....
        /*02dc*/ 	.word	0x00000930
        /*02e0*/ 	.word	0x000000ff
        /*02e4*/ 	.word	0x000000f0
        /*02e8*/ 	.short	0x0100
        /*02ea*/ 	.byte	0x04
	.zero		1


	//   ....[30]....
        /*02ec*/ 	.word	0x00000940
        /*02f0*/ 	.word	0x000000ff
        /*02f4*/ 	.word	0x000000d8
        /*02f8*/ 	.short	0x0100
        /*02fa*/ 	.byte	0x04
	.zero		1


	//   ....[31]....
        /*02fc*/ 	.word	0x00000950
        /*0300*/ 	.word	0x000000ff
        /*0304*/ 	.word	0x000000f8
        /*0308*/ 	.short	0x0100
        /*030a*/ 	.byte	0x04
	.zero		1


	//   ....[32]....
        /*030c*/ 	.word	0x00000a40
        /*0310*/ 	.word	0x000000ff
        /*0314*/ 	.word	0x00000100
        /*0318*/ 	.short	0x0100
        /*031a*/ 	.byte	0x06
	.zero		1


	//   ....[33]....
        /*031c*/ 	.word	0x00000a50
        /*0320*/ 	.word	0x000000ff
        /*0324*/ 	.word	0x00000108
        /*0328*/ 	.short	0x0100
        /*032a*/ 	.byte	0x06
	.zero		1


	//   ....[34]....
        /*032c*/ 	.word	0x00000b90
        /*0330*/ 	.word	0x000000ff
        /*0334*/ 	.word	0x00000110
        /*0338*/ 	.short	0x0100
        /*033a*/ 	.byte	0x06
	.zero		1


	//   ....[35]....
        /*033c*/ 	.word	0x00000ba0
        /*0340*/ 	.word	0x000000ff
        /*0344*/ 	.word	0x00000120
        /*0348*/ 	.short	0x0100
        /*034a*/ 	.byte	0x06
	.zero		1


	//   ....[36]....
        /*034c*/ 	.word	0x00000bb0
        /*0350*/ 	.word	0x000000ff
        /*0354*/ 	.word	0x00000118
        /*0358*/ 	.short	0x0100
        /*035a*/ 	.byte	0x06
	.zero		1


	//   ....[37]....
        /*035c*/ 	.word	0x00000bc0
        /*0360*/ 	.word	0x000000ff
        /*0364*/ 	.word	0x00000128
        /*0368*/ 	.short	0x0100
        /*036a*/ 	.byte	0x06
	.zero		1


	//   ....[38]....
        /*036c*/ 	.word	0x00000cf0
        /*0370*/ 	.word	0x000000ff
        /*0374*/ 	.word	0x00000130
        /*0378*/ 	.short	0x0100
        /*037a*/ 	.byte	0x04
	.zero		1


	//   ....[39]....
        /*037c*/ 	.word	0x00000d00
        /*0380*/ 	.word	0x000000ff
        /*0384*/ 	.word	0x00000150
        /*0388*/ 	.short	0x0100
        /*038a*/ 	.byte	0x04
	.zero		1


	//   ....[40]....
        /*038c*/ 	.word	0x00000d10
        /*0390*/ 	.word	0x000000ff
        /*0394*/ 	.word	0x00000138
        /*0398*/ 	.short	0x0100
        /*039a*/ 	.byte	0x04
	.zero		1


	//   ....[41]....
        /*039c*/ 	.word	0x00000d20
        /*03a0*/ 	.word	0x000000ff
        /*03a4*/ 	.word	0x00000158
        /*03a8*/ 	.short	0x0100
        /*03aa*/ 	.byte	0x04
	.zero		1


	//   ....[42]....
        /*03ac*/ 	.word	0x00000d30
        /*03b0*/ 	.word	0x000000ff
        /*03b4*/ 	.word	0x00000140
        /*03b8*/ 	.short	0x0100
        /*03ba*/ 	.byte	0x04
	.zero		1


	//   ....[43]....
        /*03bc*/ 	.word	0x00000d40
        /*03c0*/ 	.word	0x000000ff
        /*03c4*/ 	.word	0x00000160
        /*03c8*/ 	.short	0x0100
        /*03ca*/ 	.byte	0x04
	.zero		1


	//   ....[44]....
        /*03cc*/ 	.word	0x00000d50
        /*03d0*/ 	.word	0x000000ff
        /*03d4*/ 	.word	0x00000148
        /*03d8*/ 	.short	0x0100
        /*03da*/ 	.byte	0x04
	.zero		1


	//   ....[45]....
        /*03dc*/ 	.word	0x00000d60
        /*03e0*/ 	.word	0x000000ff
        /*03e4*/ 	.word	0x00000168
        /*03e8*/ 	.short	0x0100
        /*03ea*/ 	.byte	0x04
	.zero		1


	//   ....[46]....
        /*03ec*/ 	.word	0x00000e50
        /*03f0*/ 	.word	0x000000ff
        /*03f4*/ 	.word	0x00000170
        /*03f8*/ 	.short	0x0100
        /*03fa*/ 	.byte	0x04
	.zero		1


	//   ....[47]....
        /*03fc*/ 	.word	0x00000e60
        /*0400*/ 	.word	0x000000ff
        /*0404*/ 	.word	0x00000180
        /*0408*/ 	.short	0x0100
        /*040a*/ 	.byte	0x04
	.zero		1


	//   ....[48]....
        /*040c*/ 	.word	0x00000e70
        /*0410*/ 	.word	0x000000ff
        /*0414*/ 	.word	0x00000178
        /*0418*/ 	.short	0x0100
        /*041a*/ 	.byte	0x04
	.zero		1


	//   ....[49]....
        /*041c*/ 	.word	0x00000e80
        /*0420*/ 	.word	0x000000ff
        /*0424*/ 	.word	0x00000188
        /*0428*/ 	.short	0x0100
        /*042a*/ 	.byte	0x04
	.zero		1


	//   ....[50]....
        /*042c*/ 	.word	0x000019c0
        /*0430*/ 	.word	0x00000003
        /*0434*/ 	.word	0x00000180
        /*0438*/ 	.short	0x010a
        /*043a*/ 	.byte	0xff
	.zero		1


	//   ....[51]....
        /*043c*/ 	.word	0x000019f0
        /*0440*/ 	.word	0x00000003
        /*0444*/ 	.word	0x00000170
        /*0448*/ 	.short	0x0101
        /*044a*/ 	.byte	0xff
	.zero		1


	//   ....[52]....
        /*044c*/ 	.word	0x00001ac0
        /*0450*/ 	.word	0x000000ff
        /*0454*/ 	.word	0x00000060
        /*0458*/ 	.short	0x010a
        /*045a*/ 	.byte	0x04
	.zero		1


	//   ....[53]....
        /*045c*/ 	.word	0x00001b40
        /*0460*/ 	.word	0x000000ff
        /*0464*/ 	.word	0x00000060
        /*0468*/ 	.short	0x010a
        /*046a*/ 	.byte	0x21
	.zero		1


	//   ....[54]....
        /*046c*/ 	.word	0x00001ce0
        /*0470*/ 	.word	0x000000ff
        /*0474*/ 	.word	0x00000060
        /*0478*/ 	.short	0x010a
        /*047a*/ 	.byte	0x08
	.zero		1


	//   ....[55]....
        /*047c*/ 	.word	0x00001df0
        /*0480*/ 	.word	0x000000ff
        /*0484*/ 	.word	0x00000108
        /*0488*/ 	.short	0x0101
        /*048a*/ 	.byte	0x06
	.zero		1


	//   ....[56]....
        /*048c*/ 	.word	0x00001e10
        /*0490*/ 	.word	0x000000ff
        /*0494*/ 	.word	0x00000060
        /*0498*/ 	.short	0x010a
        /*049a*/ 	.byte	0x04
	.zero		1


	//   ....[57]....
        /*049c*/ 	.word	0x00001e90
        /*04a0*/ 	.word	0x000000ff
        /*04a4*/ 	.word	0x00000060
        /*04a8*/ 	.short	0x010a
        /*04aa*/ 	.byte	0x11
	.zero		1


	//   ....[58]....
        /*04ac*/ 	.word	0x00002030
        /*04b0*/ 	.word	0x000000ff
        /*04b4*/ 	.word	0x00000060
        /*04b8*/ 	.short	0x010a
        /*04ba*/ 	.byte	0x07
	.zero		1


	//   ....[59]....
        /*04bc*/ 	.word	0x00002170
        /*04c0*/ 	.word	0x00000003
        /*04c4*/ 	.word	0x00000110
        /*04c8*/ 	.short	0x010a
        /*04ca*/ 	.byte	0xff
	.zero		1


	//   ....[60]....
        /*04cc*/ 	.word	0x000022c0
        /*04d0*/ 	.word	0x00000000
        /*04d4*/ 	.word	0x00000000
        /*04d8*/ 	.short	0x0101
        /*04da*/ 	.byte	0xff
	.zero		1


	//   ....[61]....
        /*04dc*/ 	.word	0x00002870
        /*04e0*/ 	.word	0x000000ff
        /*04e4*/ 	.word	0x00000000
        /*04e8*/ 	.short	0x010a
        /*04ea*/ 	.byte	0x04
	.zero		1


	//   ....[62]....
        /*04ec*/ 	.word	0x00002900
        /*04f0*/ 	.word	0x000000ff
        /*04f4*/ 	.word	0x00000000
        /*04f8*/ 	.short	0x010a
        /*04fa*/ 	.byte	0x05
	.zero		1


	//   ....[63]....
        /*04fc*/ 	.word	0x00002990
        /*0500*/ 	.word	0x000000ff
        /*0504*/ 	.word	0x00000000
        /*0508*/ 	.short	0x010a
        /*050a*/ 	.byte	0x05
	.zero		1


	//   ....[64]....
        /*050c*/ 	.word	0x00002a20
        /*0510*/ 	.word	0x000000ff
        /*0514*/ 	.word	0x00000000
        /*0518*/ 	.short	0x010a
        /*051a*/ 	.byte	0x05
	.zero		1


	//   ....[65]....
        /*051c*/ 	.word	0x00002ab0
        /*0520*/ 	.word	0x000000ff
        /*0524*/ 	.word	0x00000000
        /*0528*/ 	.short	0x010a
        /*052a*/ 	.byte	0x05
	.zero		1


	//   ....[66]....
        /*052c*/ 	.word	0x00002b40
        /*0530*/ 	.word	0x000000ff
        /*0534*/ 	.word	0x00000000
        /*0538*/ 	.short	0x010a
        /*053a*/ 	.byte	0x05
	.zero		1


	//   ....[67]....
        /*053c*/ 	.word	0x00002bd0
        /*0540*/ 	.word	0x000000ff
        /*0544*/ 	.word	0x00000000
        /*0548*/ 	.short	0x010a
        /*054a*/ 	.byte	0x05
	.zero		1


	//   ....[68]....
        /*054c*/ 	.word	0x00002c60
        /*0550*/ 	.word	0x000000ff
        /*0554*/ 	.word	0x00000000
        /*0558*/ 	.short	0x010a
        /*055a*/ 	.byte	0x05
	.zero		1


	//   ....[69]....
        /*055c*/ 	.word	0x00002cf0
        /*0560*/ 	.word	0x000000ff
        /*0564*/ 	.word	0x00000000
        /*0568*/ 	.short	0x010a
        /*056a*/ 	.byte	0x05
	.zero		1


	//   ....[70]....
        /*056c*/ 	.word	0x00002d80
        /*0570*/ 	.word	0x000000ff
        /*0574*/ 	.word	0x00000000
        /*0578*/ 	.short	0x010a
        /*057a*/ 	.byte	0x05
	.zero		1


	//   ....[71]....
        /*057c*/ 	.word	0x00002e10
        /*0580*/ 	.word	0x000000ff
        /*0584*/ 	.word	0x00000000
        /*0588*/ 	.short	0x010a
        /*058a*/ 	.byte	0x05
	.zero		1


	//   ....[72]....
        /*058c*/ 	.word	0x00002eb0
        /*0590*/ 	.word	0x00000000
        /*0594*/ 	.word	0x00000000
        /*0598*/ 	.short	0x010a
        /*059a*/ 	.byte	0xff
	.zero		1


	//   ....[73]....
        /*059c*/ 	.word	0x00002fd0
        /*05a0*/ 	.word	0x00000002
        /*05a4*/ 	.word	0x00000170
        /*05a8*/ 	.short	0x010a
        /*05aa*/ 	.byte	0xff
	.zero		1


	//   ....[74]....
        /*05ac*/ 	.word	0x00003030
        /*05b0*/ 	.word	0x00000004
        /*05b4*/ 	.word	0x00000000
        /*05b8*/ 	.short	0x0101
        /*05ba*/ 	.byte	0xff
	.zero		1


	//   ....[75]....
        /*05bc*/ 	.word	0x00003050
        /*05c0*/ 	.word	0x000000ff
        /*05c4*/ 	.word	0x00000120
        /*05c8*/ 	.short	0x010a
        /*05ca*/ 	.byte	0x04
	.zero		1


	//   ....[76]....
        /*05cc*/ 	.word	0x00003170
        /*05d0*/ 	.word	0x00000002
        /*05d4*/ 	.word	0x00000110
        /*05d8*/ 	.short	0x010a
        /*05da*/ 	.byte	0xff
	.zero		1


	//   ....[77]....
        /*05dc*/ 	.word	0x00003280
        /*05e0*/ 	.word	0x00000002
        /*05e4*/ 	.word	0x00000000
        /*05e8*/ 	.short	0x0101
        /*05ea*/ 	.byte	0xff
	.zero		1


	//   ....[78]....
        /*05ec*/ 	.word	0x00003310
        /*05f0*/ 	.word	0x000000ff
        /*05f4*/ 	.word	0x00000120
        /*05f8*/ 	.short	0x0106
        /*05fa*/ 	.byte	0x04
	.zero		1


	//   ....[79]....
        /*05fc*/ 	.word	0x00003330
        /*0600*/ 	.word	0x000000ff
        /*0604*/ 	.word	0x00000120
        /*0608*/ 	.short	0x010a
        /*060a*/ 	.byte	0x04
	.zero		1


	//   ....[80]....
        /*060c*/ 	.word	0x000033c0
        /*0610*/ 	.word	0x000000ff
        /*0614*/ 	.word	0x00000120
        /*0618*/ 	.short	0x0106
        /*061a*/ 	.byte	0x07
	.zero		1


	//   ....[81]....
        /*061c*/ 	.word	0x00003400
        /*0620*/ 	.word	0x00000000
        /*0624*/ 	.word	0x00000120
        /*0628*/ 	.short	0x010a
        /*062a*/ 	.byte	0xff
	.zero		1


	//   ....[82]....
        /*062c*/ 	.word	0x00003910
        /*0630*/ 	.word	0x00000000
        /*0634*/ 	.word	0x00000110
        /*0638*/ 	.short	0x010a
        /*063a*/ 	.byte	0xff
	.zero		1


	//   ....[83]....
        /*063c*/ 	.word	0x00003a20
        /*0640*/ 	.word	0x00000003
        /*0644*/ 	.word	0x00000000
        /*0648*/ 	.short	0x0101
        /*064a*/ 	.byte	0xff
	.zero		1


	//   ....[84]....
        /*064c*/ 	.word	0x00003a30
        /*0650*/ 	.word	0x000000ff
        /*0654*/ 	.word	0x00000000
        /*0658*/ 	.short	0x010a
        /*065a*/ 	.byte	0x04
	.zero		1


	//   ....[85]....
        /*065c*/ 	.word	0x00003a50
        /*0660*/ 	.word	0x000000ff
        /*0664*/ 	.word	0x00000150
        /*0668*/ 	.short	0x010a
        /*066a*/ 	.byte	0x16
	.zero		1


	//   ....[86]....
        /*066c*/ 	.word	0x00003b20
        /*0670*/ 	.word	0x000000ff
        /*0674*/ 	.word	0x00000000
        /*0678*/ 	.short	0x010a
        /*067a*/ 	.byte	0x05
	.zero		1


	//   ....[87]....
        /*067c*/ 	.word	0x00003c60
        /*0680*/ 	.word	0x000000ff
        /*0684*/ 	.word	0x00000000
        /*0688*/ 	.short	0x010a
        /*068a*/ 	.byte	0x04
	.zero		1


	//   ....[88]....
        /*068c*/ 	.word	0x00003e50
        /*0690*/ 	.word	0x000000ff
        /*0694*/ 	.word	0x00000000
        /*0698*/ 	.short	0x010a
        /*069a*/ 	.byte	0x04
	.zero		1


	//   ....[89]....
        /*069c*/ 	.word	0x00003ee0
        /*06a0*/ 	.word	0x000000ff
        /*06a4*/ 	.word	0x00000000
        /*06a8*/ 	.short	0x010a
        /*06aa*/ 	.byte	0x05
	.zero		1


	//   ....[90]....
        /*06ac*/ 	.word	0x00003f70
        /*06b0*/ 	.word	0x000000ff
        /*06b4*/ 	.word	0x00000000
        /*06b8*/ 	.short	0x010a
        /*06ba*/ 	.byte	0x05
	.zero		1


	//   ....[91]....
        /*06bc*/ 	.word	0x00004000
        /*06c0*/ 	.word	0x000000ff
        /*06c4*/ 	.word	0x00000000
        /*06c8*/ 	.short	0x010a
        /*06ca*/ 	.byte	0x04
	.zero		1


	//   ....[92]....
        /*06cc*/ 	.word	0x000044d0
        /*06d0*/ 	.word	0x0000000c
        /*06d4*/ 	.word	0x00000110
        /*06d8*/ 	.short	0x010a
        /*06da*/ 	.byte	0xff
	.zero		1


	//   ....[93]....
        /*06dc*/ 	.word	0x00004640
        /*06e0*/ 	.word	0x00000000
        /*06e4*/ 	.word	0x00000000
        /*06e8*/ 	.short	0x0101
        /*06ea*/ 	.byte	0xff
	.zero		1


	//   ....[94]....
        /*06ec*/ 	.word	0x00004ad0
        /*06f0*/ 	.word	0x000000ff
        /*06f4*/ 	.word	0x00000108
        /*06f8*/ 	.short	0x010a
        /*06fa*/ 	.byte	0x15
	.zero		1


	//   ....[95]....
        /*06fc*/ 	.word	0x00004c50
        /*0700*/ 	.word	0x000000ff
        /*0704*/ 	.word	0x000000e0
        /*0708*/ 	.short	0x010a
        /*070a*/ 	.byte	0x15
	.zero		1


	//   ....[96]....
        /*070c*/ 	.word	0x00004dd0
        /*0710*/ 	.word	0x000000ff
        /*0714*/ 	.word	0x000000c0
        /*0718*/ 	.short	0x010b
        /*071a*/ 	.byte	0x15
	.zero		1


	//   ....[97]....
        /*071c*/ 	.word	0x00004de0
        /*0720*/ 	.word	0x000000ff
        /*0724*/ 	.word	0x00000000
        /*0728*/ 	.short	0x0101
        /*072a*/ 	.byte	0x06
	.zero		1


	//   ....[98]....
        /*072c*/ 	.word	0x00004df0
        /*0730*/ 	.word	0x000000ff
        /*0734*/ 	.word	0x000000e8
        /*0738*/ 	.short	0x010a
        /*073a*/ 	.byte	0x15
	.zero		1


	//   ....[99]....
        /*073c*/ 	.word	0x00004f50
        /*0740*/ 	.word	0x000000ff
        /*0744*/ 	.word	0x000000c8
        /*0748*/ 	.short	0x010b
        /*074a*/ 	.byte	0x15
	.zero		1


	//   ....[100]....
        /*074c*/ 	.word	0x00004f60
        /*0750*/ 	.word	0x000000ff
        /*0754*/ 	.word	0x00000000
        /*0758*/ 	.short	0x0101
        /*075a*/ 	.byte	0x06
	.zero		1


	//   ....[101]....
        /*075c*/ 	.word	0x00004f70
        /*0760*/ 	.word	0x000000ff
        /*0764*/ 	.word	0x000000f0
        /*0768*/ 	.short	0x010a
        /*076a*/ 	.byte	0x15
	.zero		1


	//   ....[102]....
        /*076c*/ 	.word	0x000050c0
        /*0770*/ 	.word	0x000000ff
        /*0774*/ 	.word	0x000000d0
        /*0778*/ 	.short	0x010b
        /*077a*/ 	.byte	0x15
	.zero		1


	//   ....[103]....
        /*077c*/ 	.word	0x000050d0
        /*0780*/ 	.word	0x000000ff
        /*0784*/ 	.word	0x00000000
        /*0788*/ 	.short	0x0101
        /*078a*/ 	.byte	0x06
	.zero		1


	//   ....[104]....
        /*078c*/ 	.word	0x000050e0
        /*0790*/ 	.word	0x000000ff
        /*0794*/ 	.word	0x000000f8
        /*0798*/ 	.short	0x010a
        /*079a*/ 	.byte	0x15
	.zero		1


	//   ....[105]....
        /*079c*/ 	.word	0x000052d0
        /*07a0*/ 	.word	0x000000ff
        /*07a4*/ 	.word	0x000000d8
        /*07a8*/ 	.short	0x010b
        /*07aa*/ 	.byte	0x15
	.zero		1


	//   ....[106]....
        /*07ac*/ 	.word	0x000052e0
        /*07b0*/ 	.word	0x000000ff
        /*07b4*/ 	.word	0x00000000
        /*07b8*/ 	.short	0x0101
        /*07ba*/ 	.byte	0x25
	.zero		1


	//   ....[107]....
        /*07bc*/ 	.word	0x00005310
        /*07c0*/ 	.word	0x000000ff
        /*07c4*/ 	.word	0x000000e0
        /*07c8*/ 	.short	0x010a
        /*07ca*/ 	.byte	0x15
	.zero		1


	//   ....[108]....
        /*07cc*/ 	.word	0x00005330
        /*07d0*/ 	.word	0x000000ff
        /*07d4*/ 	.word	0x000000e8
        /*07d8*/ 	.short	0x010a
        /*07da*/ 	.byte	0x15
	.zero		1


	//   ....[109]....
        /*07dc*/ 	.word	0x00005350
        /*07e0*/ 	.word	0x000000ff
        /*07e4*/ 	.word	0x000000f0
        /*07e8*/ 	.short	0x010a
        /*07ea*/ 	.byte	0x15
	.zero		1


	//   ....[110]....
        /*07ec*/ 	.word	0x00005390
        /*07f0*/ 	.word	0x00000000
        /*07f4*/ 	.word	0x000000f8
        /*07f8*/ 	.short	0x010a
        /*07fa*/ 	.byte	0xff
	.zero		1


	//   ....[111]....
        /*07fc*/ 	.word	0x000056a0
        /*0800*/ 	.word	0x00000003
        /*0804*/ 	.word	0x00000110
        /*0808*/ 	.short	0x010a
        /*080a*/ 	.byte	0xff
	.zero		1


	//   ....[112]....
        /*080c*/ 	.word	0x00005820
        /*0810*/ 	.word	0x00000000
        /*0814*/ 	.word	0x00000000
        /*0818*/ 	.short	0x0101
        /*081a*/ 	.byte	0xff
	.zero		1


	//   ....[113]....
        /*081c*/ 	.word	0x00006390
        /*0820*/ 	.word	0x000000ff
        /*0824*/ 	.word	0x000000c0
        /*0828*/ 	.short	0x010a
        /*082a*/ 	.byte	0x2c
	.zero		1


	//   ....[114]....
        /*082c*/ 	.word	0x000063d0
        /*0830*/ 	.word	0x00000063
        /*0834*/ 	.word	0x00000130
        /*0838*/ 	.short	0x010a
        /*083a*/ 	.byte	0xff
	.zero		1


	//   ....[115]....
        /*083c*/ 	.word	0x000064c0
        /*0840*/ 	.word	0x000000ff
        /*0844*/ 	.word	0x000000c0
        /*0848*/ 	.short	0x010a
        /*084a*/ 	.byte	0x2c
	.zero		1


	//   ....[116]....
        /*084c*/ 	.word	0x000065b0
        /*0850*/ 	.word	0x00000063
        /*0854*/ 	.word	0x00000130
        /*0858*/ 	.short	0x010a
        /*085a*/ 	.byte	0xff
	.zero		1


	//   ....[117]....
        /*085c*/ 	.word	0x00007080
        /*0860*/ 	.word	0x00000000
        /*0864*/ 	.word	0x00000000
        /*0868*/ 	.short	0x0101
        /*086a*/ 	.byte	0xff
	.zero		1


	//   ....[118]....
        /*086c*/ 	.word	0x00007090
        /*0870*/ 	.word	0x00000003
        /*0874*/ 	.word	0x000000c0
        /*0878*/ 	.short	0x010a
        /*087a*/ 	.byte	0xff
	.zero		1


	//   ....[119]....
        /*087c*/ 	.word	0x00007170
        /*0880*/ 	.word	0x00000003
        /*0884*/ 	.word	0x000000c0
        /*0888*/ 	.short	0x010a
        /*088a*/ 	.byte	0xff
	.zero		1


	//   ....[120]....
        /*088c*/ 	.word	0x00007ce0
        /*0890*/ 	.word	0x0000003d
        /*0894*/ 	.word	0x00000000
        /*0898*/ 	.short	0x0101
        /*089a*/ 	.byte	0xff
	.zero		1


	//   ....[121]....
        /*089c*/ 	.word	0x00007d00
        /*08a0*/ 	.word	0x0000003e
        /*08a4*/ 	.word	0x000000c0
        /*08a8*/ 	.short	0x010a
        /*08aa*/ 	.byte	0xff
	.zero		1


	//   ....[122]....
        /*08ac*/ 	.word	0x00007dd0
        /*08b0*/ 	.word	0x0000003e
        /*08b4*/ 	.word	0x000000c0
        /*08b8*/ 	.short	0x010a
        /*08ba*/ 	.byte	0xff
	.zero		1


	//   ....[123]....
        /*08bc*/ 	.word	0x00008940
        /*08c0*/ 	.word	0x0000003d
        /*08c4*/ 	.word	0x00000000
        /*08c8*/ 	.short	0x0101
        /*08ca*/ 	.byte	0xff
	.zero		1


	//   ....[124]....
        /*08cc*/ 	.word	0x00008960
        /*08d0*/ 	.word	0x0000003e
        /*08d4*/ 	.word	0x000000c0
        /*08d8*/ 	.short	0x010a
        /*08da*/ 	.byte	0xff
	.zero		1


	//   ....[125]....
        /*08dc*/ 	.word	0x00008a30
        /*08e0*/ 	.word	0x0000003e
        /*08e4*/ 	.word	0x000000c0
        /*08e8*/ 	.short	0x010a
        /*08ea*/ 	.byte	0xff
	.zero		1


	//   ....[126]....
        /*08ec*/ 	.word	0x00008d90
        /*08f0*/ 	.word	0x000000ff
        /*08f4*/ 	.word	0x00000000
        /*08f8*/ 	.short	0x0101
        /*08fa*/ 	.byte	0x04
	.zero		1


	//   ....[127]....
        /*08fc*/ 	.word	0x00009600
        /*0900*/ 	.word	0x00000002
        /*0904*/ 	.word	0x00000000
        /*0908*/ 	.short	0x0101
        /*090a*/ 	.byte	0xff
	.zero		1


	//   ....[128]....
        /*090c*/ 	.word	0x00009890
        /*0910*/ 	.word	0x000000ff
        /*0914*/ 	.word	0x00000000
        /*0918*/ 	.short	0x0101
        /*091a*/ 	.byte	0x04
	.zero		1


	//   ....[129]....
        /*091c*/ 	.word	0x000098b0
        /*0920*/ 	.word	0x00000003
        /*0924*/ 	.word	0x00000180
        /*0928*/ 	.short	0x010a
        /*092a*/ 	.byte	0xff
	.zero		1


	//   ....[130]....
        /*092c*/ 	.word	0x00009910
        /*0930*/ 	.word	0x00000000
        /*0934*/ 	.word	0x00000060
        /*0938*/ 	.short	0x010a
        /*093a*/ 	.byte	0xff
	.zero		1


	//   ....[131]....
        /*093c*/ 	.word	0x00009970
        /*0940*/ 	.word	0x00000000
        /*0944*/ 	.word	0x00000060
        /*0948*/ 	.short	0x010a
        /*094a*/ 	.byte	0xff
	.zero		1


	//   ....[132]....
        /*094c*/ 	.word	0x000099c0
        /*0950*/ 	.word	0x00000003
        /*0954*/ 	.word	0x00000110
        /*0958*/ 	.short	0x010a
        /*095a*/ 	.byte	0xff
	.zero		1


	//   ....[133]....
        /*095c*/ 	.word	0x00009a20
        /*0960*/ 	.word	0x00000000
        /*0964*/ 	.word	0x00000000
        /*0968*/ 	.short	0x010a
        /*096a*/ 	.byte	0xff
	.zero		1


	//   ....[134]....
        /*096c*/ 	.word	0x00009a80
        /*0970*/ 	.word	0x00000000
        /*0974*/ 	.word	0x00000000
        /*0978*/ 	.short	0x010a
        /*097a*/ 	.byte	0xff
	.zero		1


	//   ....[135]....
        /*097c*/ 	.word	0x00009ae0
        /*0980*/ 	.word	0x00000000
        /*0984*/ 	.word	0x00000000
        /*0988*/ 	.short	0x010a
        /*098a*/ 	.byte	0xff
	.zero		1


	//   ....[136]....
        /*098c*/ 	.word	0x00009b40
        /*0990*/ 	.word	0x00000000
        /*0994*/ 	.word	0x00000000
        /*0998*/ 	.short	0x010a
        /*099a*/ 	.byte	0xff
	.zero		1


	//   ....[137]....
        /*099c*/ 	.word	0x00009ba0
        /*09a0*/ 	.word	0x00000000
        /*09a4*/ 	.word	0x00000000
        /*09a8*/ 	.short	0x010a
        /*09aa*/ 	.byte	0xff
	.zero		1


	//   ....[138]....
        /*09ac*/ 	.word	0x00009c00
        /*09b0*/ 	.word	0x00000000
        /*09b4*/ 	.word	0x00000000
        /*09b8*/ 	.short	0x010a
        /*09ba*/ 	.byte	0xff
	.zero		1


	//   ....[139]....
        /*09bc*/ 	.word	0x00009c60
        /*09c0*/ 	.word	0x00000000
        /*09c4*/ 	.word	0x00000000
        /*09c8*/ 	.short	0x010a
        /*09ca*/ 	.byte	0xff
	.zero		1


	//   ....[140]....
        /*09cc*/ 	.word	0x00009cc0
        /*09d0*/ 	.word	0x00000000
        /*09d4*/ 	.word	0x00000000
        /*09d8*/ 	.short	0x010a
        /*09da*/ 	.byte	0xff
	.zero		1


	//   ....[141]....
        /*09dc*/ 	.word	0x00009d20
        /*09e0*/ 	.word	0x00000000
        /*09e4*/ 	.word	0x00000000
        /*09e8*/ 	.short	0x010a
        /*09ea*/ 	.byte	0xff
	.zero		1


	//   ....[142]....
        /*09ec*/ 	.word	0x00009d80
        /*09f0*/ 	.word	0x00000000
        /*09f4*/ 	.word	0x00000000
        /*09f8*/ 	.short	0x010a
        /*09fa*/ 	.byte	0xff
	.zero		1


	//   ....[143]....
        /*09fc*/ 	.word	0x00009de0
        /*0a00*/ 	.word	0x00000000
        /*0a04*/ 	.word	0x00000000
        /*0a08*/ 	.short	0x010a
        /*0a0a*/ 	.byte	0xff
	.zero		1


	//   ....[144]....
        /*0a0c*/ 	.word	0x00009e30
        /*0a10*/ 	.word	0x00000002
        /*0a14*/ 	.word	0x00000170
        /*0a18*/ 	.short	0x010a
        /*0a1a*/ 	.byte	0xff
	.zero		1


	//   ....[145]....
        /*0a1c*/ 	.word	0x00009e90
        /*0a20*/ 	.word	0x00000002
        /*0a24*/ 	.word	0x00000120
        /*0a28*/ 	.short	0x010a
        /*0a2a*/ 	.byte	0xff
	.zero		1


	//   ....[146]....
        /*0a2c*/ 	.word	0x00009ee0
        /*0a30*/ 	.word	0x00000002
        /*0a34*/ 	.word	0x00000110
        /*0a38*/ 	.short	0x010a
        /*0a3a*/ 	.byte	0xff
	.zero		1


	//   ....[147]....
        /*0a3c*/ 	.word	0x00009f40
        /*0a40*/ 	.word	0x00000000
        /*0a44*/ 	.word	0x00000120
        /*0a48*/ 	.short	0x010a
        /*0a4a*/ 	.byte	0xff
	.zero		1


	//   ....[148]....
        /*0a4c*/ 	.word	0x00009f90
        /*0a50*/ 	.word	0x00000000
        /*0a54*/ 	.word	0x00000110
        /*0a58*/ 	.short	0x010a
        /*0a5a*/ 	.byte	0xff
	.zero		1


	//   ....[149]....
        /*0a5c*/ 	.word	0x00009ff0
        /*0a60*/ 	.word	0x00000003
        /*0a64*/ 	.word	0x00000150
        /*0a68*/ 	.short	0x010a
        /*0a6a*/ 	.byte	0xff
	.zero		1


	//   ....[150]....
        /*0a6c*/ 	.word	0x0000a050
        /*0a70*/ 	.word	0x00000000
        /*0a74*/ 	.word	0x00000000
        /*0a78*/ 	.short	0x010a
        /*0a7a*/ 	.byte	0xff
	.zero		1


	//   ....[151]....
        /*0a7c*/ 	.word	0x0000a0b0
        /*0a80*/ 	.word	0x00000000
        /*0a84*/ 	.word	0x00000000
        /*0a88*/ 	.short	0x010a
        /*0a8a*/ 	.byte	0xff
	.zero		1


	//   ....[152]....
        /*0a8c*/ 	.word	0x0000a110
        /*0a90*/ 	.word	0x00000000
        /*0a94*/ 	.word	0x00000000
        /*0a98*/ 	.short	0x010a
        /*0a9a*/ 	.byte	0xff
	.zero		1


	//   ....[153]....
        /*0a9c*/ 	.word	0x0000a170
        /*0aa0*/ 	.word	0x00000000
        /*0aa4*/ 	.word	0x00000000
        /*0aa8*/ 	.short	0x010a
        /*0aaa*/ 	.byte	0xff
	.zero		1


	//   ....[154]....
        /*0aac*/ 	.word	0x0000a1d0
        /*0ab0*/ 	.word	0x00000000
        /*0ab4*/ 	.word	0x00000000
        /*0ab8*/ 	.short	0x010a
        /*0aba*/ 	.byte	0xff
	.zero		1


	//   ....[155]....
        /*0abc*/ 	.word	0x0000a220
        /*0ac0*/ 	.word	0x0000000c
        /*0ac4*/ 	.word	0x00000110
        /*0ac8*/ 	.short	0x010a
        /*0aca*/ 	.byte	0xff
	.zero		1


	//   ....[156]....
        /*0acc*/ 	.word	0x0000a280
        /*0ad0*/ 	.word	0x00000000
        /*0ad4*/ 	.word	0x00000108
        /*0ad8*/ 	.short	0x010a
        /*0ada*/ 	.byte	0xff
	.zero		1


	//   ....[157]....
        /*0adc*/ 	.word	0x0000a2e0
        /*0ae0*/ 	.word	0x00000000
        /*0ae4*/ 	.word	0x000000e0
        /*0ae8*/ 	.short	0x010a
        /*0aea*/ 	.byte	0xff
	.zero		1


	//   ....[158]....
        /*0aec*/ 	.word	0x0000a340
        /*0af0*/ 	.word	0x00000000
        /*0af4*/ 	.word	0x000000e8
        /*0af8*/ 	.short	0x010a
        /*0afa*/ 	.byte	0xff
	.zero		1


	//   ....[159]....
        /*0afc*/ 	.word	0x0000a3a0
        /*0b00*/ 	.word	0x00000000
        /*0b04*/ 	.word	0x000000f0
        /*0b08*/ 	.short	0x010a
        /*0b0a*/ 	.byte	0xff
	.zero		1


	//   ....[160]....
        /*0b0c*/ 	.word	0x0000a400
        /*0b10*/ 	.word	0x00000000
        /*0b14*/ 	.word	0x000000f8
        /*0b18*/ 	.short	0x010a
        /*0b1a*/ 	.byte	0xff
	.zero		1


	//   ....[161]....
        /*0b1c*/ 	.word	0x0000a460
        /*0b20*/ 	.word	0x00000000
        /*0b24*/ 	.word	0x000000e0
        /*0b28*/ 	.short	0x010a
        /*0b2a*/ 	.byte	0xff
	.zero		1


	//   ....[162]....
        /*0b2c*/ 	.word	0x0000a4c0
        /*0b30*/ 	.word	0x00000000
        /*0b34*/ 	.word	0x000000e8
        /*0b38*/ 	.short	0x010a
        /*0b3a*/ 	.byte	0xff
	.zero		1


	//   ....[163]....
        /*0b3c*/ 	.word	0x0000a520
        /*0b40*/ 	.word	0x00000000
        /*0b44*/ 	.word	0x000000f0
        /*0b48*/ 	.short	0x010a
        /*0b4a*/ 	.byte	0xff
	.zero		1


	//   ....[164]....
        /*0b4c*/ 	.word	0x0000a570
        /*0b50*/ 	.word	0x00000003
        /*0b54*/ 	.word	0x00000110
        /*0b58*/ 	.short	0x010a
        /*0b5a*/ 	.byte	0xff
	.zero		1


	//   ....[165]....
        /*0b5c*/ 	.word	0x0000a5d0
        /*0b60*/ 	.word	0x00000002
        /*0b64*/ 	.word	0x000000c0
        /*0b68*/ 	.short	0x010a
        /*0b6a*/ 	.byte	0xff
	.zero		1


	//   ....[166]....
        /*0b6c*/ 	.word	0x0000a620
        /*0b70*/ 	.word	0x00000063
        /*0b74*/ 	.word	0x00000130
        /*0b78*/ 	.short	0x010a
        /*0b7a*/ 	.byte	0xff
	.zero		1


	//   ....[167]....
        /*0b7c*/ 	.word	0x0000a670
        /*0b80*/ 	.word	0x00000003
        /*0b84*/ 	.word	0x000000c0
        /*0b88*/ 	.short	0x010a
        /*0b8a*/ 	.byte	0xff
	.zero		1


	//   ....[168]....
        /*0b8c*/ 	.word	0x0000a6c0
        /*0b90*/ 	.word	0x0000003e
        /*0b94*/ 	.word	0x000000c0
        /*0b98*/ 	.short	0x010a
        /*0b9a*/ 	.byte	0xff
	.zero		1


	//   ....[169]....
        /*0b9c*/ 	.word	0x0000a710
        /*0ba0*/ 	.word	0x0000003e
        /*0ba4*/ 	.word	0x000000c0
        /*0ba8*/ 	.short	0x010a
        /*0baa*/ 	.byte	0xff
	.zero		1


	//----- nvinfo : EIATTR_NUM_MBARRIERS
	.align		4
.L_47:
        /*0bac*/ 	.byte	0x03, 0x38
        /*0bae*/ 	.short	0x0032


	//----- nvinfo : EIATTR_EXIT_INSTR_OFFSETS
	.align		4
        /*0bb0*/ 	.byte	0x04, 0x1c
        /*0bb2*/ 	.short	(.L_49 - .L_48)


	//   ....[0]....
.L_48:
        /*0bb4*/ 	.word	0x00002ee0


	//   ....[1]....
        /*0bb8*/ 	.word	0x000033d0


	//   ....[2]....
        /*0bbc*/ 	.word	0x00003430


	//   ....[3]....
        /*0bc0*/ 	.word	0x00004260


	//   ....[4]....
        /*0bc4*/ 	.word	0x000053c0


	//   ....[5]....
        /*0bc8*/ 	.word	0x00005400


	//   ....[6]....
        /*0bcc*/ 	.word	0x00009780


	//   ....[7]....
        /*0bd0*/ 	.word	0x00009800


	//   ....[8]....
        /*0bd4*/ 	.word	0x00009830


	//   ....[9]....
        /*0bd8*/ 	.word	0x000098a0


	//----- nvinfo : EIATTR_MAX_THREADS
	.align		4
.L_49:
        /*0bdc*/ 	.byte	0x04, 0x05
        /*0bde*/ 	.short	(.L_51 - .L_50)
.L_50:
        /*0be0*/ 	.word	0x00000100
        /*0be4*/ 	.word	0x00000001
        /*0be8*/ 	.word	0x00000001


	//----- nvinfo : EIATTR_CRS_STACK_SIZE
	.align		4
.L_51:
        /*0bec*/ 	.byte	0x04, 0x1e
        /*0bee*/ 	.short	(.L_53 - .L_52)
.L_52:
        /*0bf0*/ 	.word	0x00000000


	//----- nvinfo : EIATTR_CBANK_PARAM_SIZE
	.align		4
.L_53:
        /*0bf4*/ 	.byte	0x03, 0x19
        /*0bf6*/ 	.short	0x0800


	//----- nvinfo : EIATTR_PARAM_CBANK
	.align		4
        /*0bf8*/ 	.byte	0x04, 0x0a
        /*0bfa*/ 	.short	(.L_55 - .L_54)
	.align		4
.L_54:
        /*0bfc*/ 	.word	index@(.nv.constant0._ZN7cutlass13device_kernelINS_4gemm6kernel13GemmUniversalIN4cute5tupleIJiiiiEEENS1_10collective13CollectiveMmaINS1_35MainloopSm100TmaUmmaWarpSpecializedILi12ELi2ELi4ENS5_IJNS4_1CILi1EEENSA_ILi2EEESB_EEEEENS5_IJNSA_ILi128EEESF_NSA_ILi32EEEEEENS_10bfloat16_tENS5_IJlSB_lEEESI_SJ_NS4_8TiledMMAINS4_8MMA_AtomIJNS4_20SM100_MMA_F16BF16_SSISI_SI_fLi128ELi128ELNS4_4UMMA5MajorE0ELSO_0ELNSN_7ScaleInE0ELSP_0EEEEEENS4_6LayoutINS5_IJSB_SB_SB_EEENS5_IJNSA_ILi0EEESU_SU_EEEEENS5_IJNS4_10UnderscoreESX_SX_EEEEENS4_23SM90_TMA_LOAD_MULTICASTENS4_14ComposedLayoutINS4_7SwizzleILi2ELi4ELi3EEENS4_18smem_ptr_flag_bitsILi16EEENSS_INS5_IJNSA_ILi8EEESG_EEENS5_IJSG_SB_EEEEEEEvNS4_8identityENS4_13SM90_TMA_LOADES1A_vS1B_EENS_8epilogue10collective18CollectiveEpilogueINS1E_23Sm100TmaWarpSpecializedILi4ELi2ELi32ELb1ELb0EEEJSH_NS5_IJNSS_ISF_SB_EENSS_ISG_SB_EEEEESI_SJ_SI_SJ_NS1E_6fusion15FusionCallbacksIS1I_NS1M_17LinearCombinationISI_fSI_fLNS_15FloatRoundStyleE2EEESH_S1L_JEEENS4_5SM1004TMEM4LOAD26SM100_TMEM_LOAD_32dp32b32xES1C_S1A_NS4_39AutoVectorizingCopyWithAssumedAlignmentILi128EEENS4_14SM90_TMA_STOREES1A_S1X_S1X_EEEvvEEEEvNT_6ParamsE)
        /*0c00*/ 	.short	0x0380
        /*0c02*/ 	.short	0x0800


	//----- nvinfo : EIATTR_SW_WAR
	.align		4
.L_55:
        /*0c04*/ 	.byte	0x04, 0x36
        /*0c06*/ 	.short	(.L_57 - .L_56)
.L_56:
        /*0c08*/ 	.word	0x00000008
.L_57:


//--------------------- .nv.callgraph             --------------------------
	.section	.nv.callgraph,"",@"SHT_CUDA_CALLGRAPH"
	.align	4
	.sectionentsize	8
	.align		4
        /*0000*/ 	.word	0x00000000
	.align		4
        /*0004*/ 	.word	0xffffffff
	.align		4
        /*0008*/ 	.word	index@(_ZN7cutlass13device_kernelINS_4gemm6kernel13GemmUniversalIN4cute5tupleIJiiiiEEENS1_10collective13CollectiveMmaINS1_35MainloopSm100TmaUmmaWarpSpecializedILi12ELi2ELi4ENS5_IJNS4_1CILi1EEENSA_ILi2EEESB_EEEEENS5_IJNSA_ILi128EEESF_NSA_ILi32EEEEEENS_10bfloat16_tENS5_IJlSB_lEEESI_SJ_NS4_8TiledMMAINS4_8MMA_AtomIJNS4_20SM100_MMA_F16BF16_SSISI_SI_fLi128ELi128ELNS4_4UMMA5MajorE0ELSO_0ELNSN_7ScaleInE0ELSP_0EEEEEENS4_6LayoutINS5_IJSB_SB_SB_EEENS5_IJNSA_ILi0EEESU_SU_EEEEENS5_IJNS4_10UnderscoreESX_SX_EEEEENS4_23SM90_TMA_LOAD_MULTICASTENS4_14ComposedLayoutINS4_7SwizzleILi2ELi4ELi3EEENS4_18smem_ptr_flag_bitsILi16EEENSS_INS5_IJNSA_ILi8EEESG_EEENS5_IJSG_SB_EEEEEEEvNS4_8identityENS4_13SM90_TMA_LOADES1A_vS1B_EENS_8epilogue10collective18CollectiveEpilogueINS1E_23Sm100TmaWarpSpecializedILi4ELi2ELi32ELb1ELb0EEEJSH_NS5_IJNSS_ISF_SB_EENSS_ISG_SB_EEEEESI_SJ_SI_SJ_NS1E_6fusion15FusionCallbacksIS1I_NS1M_17LinearCombinationISI_fSI_fLNS_15FloatRoundStyleE2EEESH_S1L_JEEENS4_5SM1004TMEM4LOAD26SM100_TMEM_LOAD_32dp32b32xES1C_S1A_NS4_39AutoVectorizingCopyWithAssumedAlignmentILi128EEENS4_14SM90_TMA_STOREES1A_S1X_S1X_EEEvvEEEEvNT_6ParamsE)
	.align		4
        /*000c*/ 	.word	index@(__assertfail)
	.align		4
        /*0010*/ 	.word	0x00000000
	.align		4
        /*0014*/ 	.word	0xfffffffe
	.align		4
        /*0018*/ 	.word	0x00000000
	.align		4
        /*001c*/ 	.word	0xfffffffd
	.align		4
        /*0020*/ 	.word	0x00000000
	.align		4
        /*0024*/ 	.word	0xfffffffc


//--------------------- .nv.constant4             --------------------------
	.section	.nv.constant4,"a",@progbits
	.align	8
	.align		8
.nv.constant4:
        /*0000*/ 	.dword	__assertfail
	.align		8
        /*0008*/ 	.dword	__unnamed_1
	.align		8
        /*0010*/ 	.dword	__unnamed_2
	.align		8
        /*0018*/ 	.dword	_ZN40_INTERNAL_614d22a6_4_k_cu_cf607453_343024cuda3std3__45__cpo5beginE
	.align		8
        /*0020*/ 	.dword	_ZN40_INTERNAL_614d22a6_4_k_cu_cf607453_343024cuda3std3__45__cpo3endE
	.align		8
        /*0028*/ 	.dword	_ZN40_INTERNAL_614d22a6_4_k_cu_cf607453_343024cuda3std3__45__cpo6cbeginE
	.align		8
        /*0030*/ 	.dword	_ZN40_INTERNAL_614d22a6_4_k_cu_cf607453_343024cuda3std3__45__cpo4cendE
	.align		8
        /*0038*/ 	.dword	_ZN40_INTERNAL_614d22a6_4_k_cu_cf607453_343024cuda3std3__442_GLOBAL__N__614d22a6_4_k_cu_cf607453_343026ignoreE
	.align		8
        /*0040*/ 	.dword	_ZN40_INTERNAL_614d22a6_4_k_cu_cf607453_343024cuda3std3__419piecewise_constructE
	.align		8
        /*0048*/ 	.dword	_ZN40_INTERNAL_614d22a6_4_k_cu_cf607453_343024cuda3std3__48in_placeE
	.align		8
        /*0050*/ 	.dword	_ZN40_INTERNAL_614d22a6_4_k_cu_cf607453_343024cuda3std6ranges3__45__cpo4swapE
	.align		8
        /*0058*/ 	.dword	_ZN40_INTERNAL_614d22a6_4_k_cu_cf607453_343024cuda3std6ranges3__45__cpo9iter_moveE
	.align		8
        /*0060*/ 	.dword	_ZN40_INTERNAL_614d22a6_4_k_cu_cf607453_343024cute7productE
	.align		8
        /*0068*/ 	.dword	_ZN40_INTERNAL_614d22a6_4_k_cu_cf607453_343024cute1_E
	.align		8
        /*0070*/ 	.dword	$str$25
	.align		8
        /*0078*/ 	.dword	$str$26
	.align		8
        /*0080*/ 	.dword	$str$27
	.align		8
        /*0088*/ 	.dword	$str$28


//--------------------- .text._ZN7cutlass13device_kernelINS_4gemm6kernel13GemmUniversalIN4cute5tupleIJiiiiEEENS1_10collective13CollectiveMmaINS1_35MainloopSm100TmaUmmaWarpSpecializedILi12ELi2ELi4ENS5_IJNS4_1CILi1EEENSA_ILi2EEESB_EEEEENS5_IJNSA_ILi128EEESF_NSA_ILi32EEEEEENS_10bfloat16_tENS5_IJlSB_lEEESI_SJ_NS4_8TiledMMAINS4_8MMA_AtomIJNS4_20SM100_MMA_F16BF16_SSISI_SI_fLi128ELi128ELNS4_4UMMA5MajorE0ELSO_0ELNSN_7ScaleInE0ELSP_0EEEEEENS4_6LayoutINS5_IJSB_SB_SB_EEENS5_IJNSA_ILi0EEESU_SU_EEEEENS5_IJNS4_10UnderscoreESX_SX_EEEEENS4_23SM90_TMA_LOAD_MULTICASTENS4_14ComposedLayoutINS4_7SwizzleILi2ELi4ELi3EEENS4_18smem_ptr_flag_bitsILi16EEENSS_INS5_IJNSA_ILi8EEESG_EEENS5_IJSG_SB_EEEEEEEvNS4_8identityENS4_13SM90_TMA_LOADES1A_vS1B_EENS_8epilogue10collective18CollectiveEpilogueINS1E_23Sm100TmaWarpSpecializedILi4ELi2ELi32ELb1ELb0EEEJSH_NS5_IJNSS_ISF_SB_EENSS_ISG_SB_EEEEESI_SJ_SI_SJ_NS1E_6fusion15FusionCallbacksIS1I_NS1M_17LinearCombinationISI_fSI_fLNS_15FloatRoundStyleE2EEESH_S1L_JEEENS4_5SM1004TMEM4LOAD26SM100_TMEM_LOAD_32dp32b32xES1C_S1A_NS4_39AutoVectorizingCopyWithAssumedAlignmentILi128EEENS4_14SM90_TMA_STOREES1A_S1X_S1X_EEEvvEEEEvNT_6ParamsE --------------------------
	.section	.text._ZN7cutlass13device_kernelINS_4gemm6kernel13GemmUniversalIN4cute5tupleIJiiiiEEENS1_10collective13CollectiveMmaINS1_35MainloopSm100TmaUmmaWarpSpecializedILi12ELi2ELi4ENS5_IJNS4_1CILi1EEENSA_ILi2EEESB_EEEEENS5_IJNSA_ILi128EEESF_NSA_ILi32EEEEEENS_10bfloat16_tENS5_IJlSB_lEEESI_SJ_NS4_8TiledMMAINS4_8MMA_AtomIJNS4_20SM100_MMA_F16BF16_SSISI_SI_fLi128ELi128ELNS4_4UMMA5MajorE0ELSO_0ELNSN_7ScaleInE0ELSP_0EEEEEENS4_6LayoutINS5_IJSB_SB_SB_EEENS5_IJNSA_ILi0EEESU_SU_EEEEENS5_IJNS4_10UnderscoreESX_SX_EEEEENS4_23SM90_TMA_LOAD_MULTICASTENS4_14ComposedLayoutINS4_7SwizzleILi2ELi4ELi3EEENS4_18smem_ptr_flag_bitsILi16EEENSS_INS5_IJNSA_ILi8EEESG_EEENS5_IJSG_SB_EEEEEEEvNS4_8identityENS4_13SM90_TMA_LOADES1A_vS1B_EENS_8epilogue10collective18CollectiveEpilogueINS1E_23Sm100TmaWarpSpecializedILi4ELi2ELi32ELb1ELb0EEEJSH_NS5_IJNSS_ISF_SB_EENSS_ISG_SB_EEEEESI_SJ_SI_SJ_NS1E_6fusion15FusionCallbacksIS1I_NS1M_17LinearCombinationISI_fSI_fLNS_15FloatRoundStyleE2EEESH_S1L_JEEENS4_5SM1004TMEM4LOAD26SM100_TMEM_LOAD_32dp32b32xES1C_S1A_NS4_39AutoVectorizingCopyWithAssumedAlignmentILi128EEENS4_14SM90_TMA_STOREES1A_S1X_S1X_EEEvvEEEEvNT_6ParamsE,"ax",@progbits
	.align	128
.text._ZN7cutlass13device_kernelINS_4gemm6kernel13GemmUniversalIN4cute5tupleIJiiiiEEENS1_10collective13CollectiveMmaINS1_35MainloopSm100TmaUmmaWarpSpecializedILi12ELi2ELi4ENS5_IJNS4_1CILi1EEENSA_ILi2EEESB_EEEEENS5_IJNSA_ILi128EEESF_NSA_ILi32EEEEEENS_10bfloat16_tENS5_IJlSB_lEEESI_SJ_NS4_8TiledMMAINS4_8MMA_AtomIJNS4_20SM100_MMA_F16BF16_SSISI_SI_fLi128ELi128ELNS4_4UMMA5MajorE0ELSO_0ELNSN_7ScaleInE0ELSP_0EEEEEENS4_6LayoutINS5_IJSB_SB_SB_EEENS5_IJNSA_ILi0EEESU_SU_EEEEENS5_IJNS4_10UnderscoreESX_SX_EEEEENS4_23SM90_TMA_LOAD_MULTICASTENS4_14ComposedLayoutINS4_7SwizzleILi2ELi4ELi3EEENS4_18smem_ptr_flag_bitsILi16EEENSS_INS5_IJNSA_ILi8EEESG_EEENS5_IJSG_SB_EEEEEEEvNS4_8identityENS4_13SM90_TMA_LOADES1A_vS1B_EENS_8epilogue10collective18CollectiveEpilogueINS1E_23Sm100TmaWarpSpecializedILi4ELi2ELi32ELb1ELb0EEEJSH_NS5_IJNSS_ISF_SB_EENSS_ISG_SB_EEEEESI_SJ_SI_SJ_NS1E_6fusion15FusionCallbacksIS1I_NS1M_17LinearCombinationISI_fSI_fLNS_15FloatRoundStyleE2EEESH_S1L_JEEENS4_5SM1004TMEM4LOAD26SM100_TMEM_LOAD_32dp32b32xES1C_S1A_NS4_39AutoVectorizingCopyWithAssumedAlignmentILi128EEENS4_14SM90_TMA_STOREES1A_S1X_S1X_EEEvvEEEEvNT_6ParamsE:
        .type           _ZN7cutlass13device_kernelINS_4gemm6kernel13GemmUniversalIN4cute5tupleIJiiiiEEENS1_10collective13CollectiveMmaINS1_35MainloopSm100TmaUmmaWarpSpecializedILi12ELi2ELi4ENS5_IJNS4_1CILi1EEENSA_ILi2EEESB_EEEEENS5_IJNSA_ILi128EEESF_NSA_ILi32EEEEEENS_10bfloat16_tENS5_IJlSB_lEEESI_SJ_NS4_8TiledMMAINS4_8MMA_AtomIJNS4_20SM100_MMA_F16BF16_SSISI_SI_fLi128ELi128ELNS4_4UMMA5MajorE0ELSO_0ELNSN_7ScaleInE0ELSP_0EEEEEENS4_6LayoutINS5_IJSB_SB_SB_EEENS5_IJNSA_ILi0EEESU_SU_EEEEENS5_IJNS4_10UnderscoreESX_SX_EEEEENS4_23SM90_TMA_LOAD_MULTICASTENS4_14ComposedLayoutINS4_7SwizzleILi2ELi4ELi3EEENS4_18smem_ptr_flag_bitsILi16EEENSS_INS5_IJNSA_ILi8EEESG_EEENS5_IJSG_SB_EEEEEEEvNS4_8identityENS4_13SM90_TMA_LOADES1A_vS1B_EENS_8epilogue10collective18CollectiveEpilogueINS1E_23Sm100TmaWarpSpecializedILi4ELi2ELi32ELb1ELb0EEEJSH_NS5_IJNSS_ISF_SB_EENSS_ISG_SB_EEEEESI_SJ_SI_SJ_NS1E_6fusion15FusionCallbacksIS1I_NS1M_17LinearCombinationISI_fSI_fLNS_15FloatRoundStyleE2EEESH_S1L_JEEENS4_5SM1004TMEM4LOAD26SM100_TMEM_LOAD_32dp32b32xES1C_S1A_NS4_39AutoVectorizingCopyWithAssumedAlignmentILi128EEENS4_14SM90_TMA_STOREES1A_S1X_S1X_EEEvvEEEEvNT_6ParamsE,@function
        .size           _ZN7cutlass13device_kernelINS_4gemm6kernel13GemmUniversalIN4cute5tupleIJiiiiEEENS1_10collective13CollectiveMmaINS1_35MainloopSm100TmaUmmaWarpSpecializedILi12ELi2ELi4ENS5_IJNS4_1CILi1EEENSA_ILi2EEESB_EEEEENS5_IJNSA_ILi128EEESF_NSA_ILi32EEEEEENS_10bfloat16_tENS5_IJlSB_lEEESI_SJ_NS4_8TiledMMAINS4_8MMA_AtomIJNS4_20SM100_MMA_F16BF16_SSISI_SI_fLi128ELi128ELNS4_4UMMA5MajorE0ELSO_0ELNSN_7ScaleInE0ELSP_0EEEEEENS4_6LayoutINS5_IJSB_SB_SB_EEENS5_IJNSA_ILi0EEESU_SU_EEEEENS5_IJNS4_10UnderscoreESX_SX_EEEEENS4_23SM90_TMA_LOAD_MULTICASTENS4_14ComposedLayoutINS4_7SwizzleILi2ELi4ELi3EEENS4_18smem_ptr_flag_bitsILi16EEENSS_INS5_IJNSA_ILi8EEESG_EEENS5_IJSG_SB_EEEEEEEvNS4_8identityENS4_13SM90_TMA_LOADES1A_vS1B_EENS_8epilogue10collective18CollectiveEpilogueINS1E_23Sm100TmaWarpSpecializedILi4ELi2ELi32ELb1ELb0EEEJSH_NS5_IJNSS_ISF_SB_EENSS_ISG_SB_EEEEESI_SJ_SI_SJ_NS1E_6fusion15FusionCallbacksIS1I_NS1M_17LinearCombinationISI_fSI_fLNS_15FloatRoundStyleE2EEESH_S1L_JEEENS4_5SM1004TMEM4LOAD26SM100_TMEM_LOAD_32dp32b32xES1C_S1A_NS4_39AutoVectorizingCopyWithAssumedAlignmentILi128EEENS4_14SM90_TMA_STOREES1A_S1X_S1X_EEEvvEEEEvNT_6ParamsE,(.L_x_208 - _ZN7cutlass13device_kernelINS_4gemm6kernel13GemmUniversalIN4cute5tupleIJiiiiEEENS1_10collective13CollectiveMmaINS1_35MainloopSm100TmaUmmaWarpSpecializedILi12ELi2ELi4ENS5_IJNS4_1CILi1EEENSA_ILi2EEESB_EEEEENS5_IJNSA_ILi128EEESF_NSA_ILi32EEEEEENS_10bfloat16_tENS5_IJlSB_lEEESI_SJ_NS4_8TiledMMAINS4_8MMA_AtomIJNS4_20SM100_MMA_F16BF16_SSISI_SI_fLi128ELi128ELNS4_4UMMA5MajorE0ELSO_0ELNSN_7ScaleInE0ELSP_0EEEEEENS4_6LayoutINS5_IJSB_SB_SB_EEENS5_IJNSA_ILi0EEESU_SU_EEEEENS5_IJNS4_10UnderscoreESX_SX_EEEEENS4_23SM90_TMA_LOAD_MULTICASTENS4_14ComposedLayoutINS4_7SwizzleILi2ELi4ELi3EEENS4_18smem_ptr_flag_bitsILi16EEENSS_INS5_IJNSA_ILi8EEESG_EEENS5_IJSG_SB_EEEEEEEvNS4_8identityENS4_13SM90_TMA_LOADES1A_vS1B_EENS_8epilogue10collective18CollectiveEpilogueINS1E_23Sm100TmaWarpSpecializedILi4ELi2ELi32ELb1ELb0EEEJSH_NS5_IJNSS_ISF_SB_EENSS_ISG_SB_EEEEESI_SJ_SI_SJ_NS1E_6fusion15FusionCallbacksIS1I_NS1M_17LinearCombinationISI_fSI_fLNS_15FloatRoundStyleE2EEESH_S1L_JEEENS4_5SM1004TMEM4LOAD26SM100_TMEM_LOAD_32dp32b32xES1C_S1A_NS4_39AutoVectorizingCopyWithAssumedAlignmentILi128EEENS4_14SM90_TMA_STOREES1A_S1X_S1X_EEEvvEEEEvNT_6ParamsE)
        .other          _ZN7cutlass13device_kernelINS_4gemm6kernel13GemmUniversalIN4cute5tupleIJiiiiEEENS1_10collective13CollectiveMmaINS1_35MainloopSm100TmaUmmaWarpSpecializedILi12ELi2ELi4ENS5_IJNS4_1CILi1EEENSA_ILi2EEESB_EEEEENS5_IJNSA_ILi128EEESF_NSA_ILi32EEEEEENS_10bfloat16_tENS5_IJlSB_lEEESI_SJ_NS4_8TiledMMAINS4_8MMA_AtomIJNS4_20SM100_MMA_F16BF16_SSISI_SI_fLi128ELi128ELNS4_4UMMA5MajorE0ELSO_0ELNSN_7ScaleInE0ELSP_0EEEEEENS4_6LayoutINS5_IJSB_SB_SB_EEENS5_IJNSA_ILi0EEESU_SU_EEEEENS5_IJNS4_10UnderscoreESX_SX_EEEEENS4_23SM90_TMA_LOAD_MULTICASTENS4_14ComposedLayoutINS4_7SwizzleILi2ELi4ELi3EEENS4_18smem_ptr_flag_bitsILi16EEENSS_INS5_IJNSA_ILi8EEESG_EEENS5_IJSG_SB_EEEEEEEvNS4_8identityENS4_13SM90_TMA_LOADES1A_vS1B_EENS_8epilogue10collective18CollectiveEpilogueINS1E_23Sm100TmaWarpSpecializedILi4ELi2ELi32ELb1ELb0EEEJSH_NS5_IJNSS_ISF_SB_EENSS_ISG_SB_EEEEESI_SJ_SI_SJ_NS1E_6fusion15FusionCallbacksIS1I_NS1M_17LinearCombinationISI_fSI_fLNS_15FloatRoundStyleE2EEESH_S1L_JEEENS4_5SM1004TMEM4LOAD26SM100_TMEM_LOAD_32dp32b32xES1C_S1A_NS4_39AutoVectorizingCopyWithAssumedAlignmentILi128EEENS4_14SM90_TMA_STOREES1A_S1X_S1X_EEEvvEEEEvNT_6ParamsE,@"STO_CUDA_ENTRY STV_DEFAULT"
_ZN7cutlass13device_kernelINS_4gemm6kernel13GemmUniversalIN4cute5tupleIJiiiiEEENS1_10collective13CollectiveMmaINS1_35MainloopSm100TmaUmmaWarpSpecializedILi12ELi2ELi4ENS5_IJNS4_1CILi1EEENSA_ILi2EEESB_EEEEENS5_IJNSA_ILi128EEESF_NSA_ILi32EEEEEENS_10bfloat16_tENS5_IJlSB_lEEESI_SJ_NS4_8TiledMMAINS4_8MMA_AtomIJNS4_20SM100_MMA_F16BF16_SSISI_SI_fLi128ELi128ELNS4_4UMMA5MajorE0ELSO_0ELNSN_7ScaleInE0ELSP_0EEEEEENS4_6LayoutINS5_IJSB_SB_SB_EEENS5_IJNSA_ILi0EEESU_SU_EEEEENS5_IJNS4_10UnderscoreESX_SX_EEEEENS4_23SM90_TMA_LOAD_MULTICASTENS4_14ComposedLayoutINS4_7SwizzleILi2ELi4ELi3EEENS4_18smem_ptr_flag_bitsILi16EEENSS_INS5_IJNSA_ILi8EEESG_EEENS5_IJSG_SB_EEEEEEEvNS4_8identityENS4_13SM90_TMA_LOADES1A_vS1B_EENS_8epilogue10collective18CollectiveEpilogueINS1E_23Sm100TmaWarpSpecializedILi4ELi2ELi32ELb1ELb0EEEJSH_NS5_IJNSS_ISF_SB_EENSS_ISG_SB_EEEEESI_SJ_SI_SJ_NS1E_6fusion15FusionCallbacksIS1I_NS1M_17LinearCombinationISI_fSI_fLNS_15FloatRoundStyleE2EEESH_S1L_JEEENS4_5SM1004TMEM4LOAD26SM100_TMEM_LOAD_32dp32b32xES1C_S1A_NS4_39AutoVectorizingCopyWithAssumedAlignmentILi128EEENS4_14SM90_TMA_STOREES1A_S1X_S1X_EEEvvEEEEvNT_6ParamsE:
[----:B------:R-:W1:Y:S01]  /*0000*/  LDC R1, c[0x0][0x37c] ;  /* 0x0000df00ff017b82 */ /* 0x000e620000000800 */
[----:B------:R-:W2:Y:S01]  /*0010*/  S2R R94, SR_TID.X ;  /* 0x00000000005e7919 */ /* 0x000ea20000002100 */
[----:B------:R-:W3:Y:S01]  /*0020*/  LDCU.64 UR8, c[0x0][0x890] ;  /* 0x00011200ff0877ac */ /* 0x000ee20008000a00 */
[----:B------:R-:W-:Y:S02]  /*0030*/  PRMT R80, RZ, 0x7610, R80 ;  /* 0x00007610ff507816 */ /* 0x000fe40000000050 */
[----:B------:R-:W-:Y:S01]  /*0040*/  ELECT P3, URZ, PT ;  /* 0x0000000000ff782f */ /* 0x000fe20003860000 */
[----:B---3--:R-:W-:-:S04]  /*0050*/  UISETP.NE.U32.AND UP0, UPT, UR8, URZ, UPT ;  /* 0x000000ff0800728c */ /* 0x008fc8000bf05070 */
[----:B------:R-:W-:Y:S01]  /*0060*/  UISETP.NE.AND.EX UP0, UPT, UR9, URZ, UPT, UP0 ;  /* 0x000000ff0900728c */ /* 0x000fe2000bf05300 */
[----:B--2---:R-:W-:-:S05]  /*0070*/  SHF.R.U32.HI R81, RZ, 0x5, R94 ;  /* 0x00000005ff517819 */ /* 0x004fca000001165e */
[----:B------:R-:W2:Y:S02]  /*0080*/  SHFL.IDX PT, R0, R81, RZ, 0x1f ;  /* 0x00001fff51007589 */ /* 0x000ea400000e0000 */
[----:B--2---:R-:W-:Y:S01]  /*0090*/  R2UR UR17, R0 ;  /* 0x00000000001172ca */ /* 0x004fe200000e0000 */
[----:B-1----:R-:W-:-:S14]  /*00a0*/  BRA.U UP0, `(.L_x_0) ;  /* 0x0000000100307547 */ /* 0x002fdc000b800000 */
[----:B------:R-:W1:Y:S02]  /*00b0*/  LDCU.64 UR4, c[0x0][0x888] ;  /* 0x00011100ff0477ac */ /* 0x000e640008000a00 */
[----:B-1----:R-:W-:-:S04]  /*00c0*/  UISETP.NE.U32.AND UP0, UPT, UR4, URZ, UPT ;  /* 0x000000ff0400728c */ /* 0x002fc8000bf05070 */
[----:B------:R-:W-:-:S09]  /*00d0*/  UISETP.NE.AND.EX UP0, UPT, UR5, URZ, UPT, UP0 ;  /* 0x000000ff0500728c */ /* 0x000fd2000bf05300 */
[----:B------:R-:W-:Y:S05]  /*00e0*/  BRA.U !UP0, `(.L_x_1) ;  /* 0x0000000108147547 */ /* 0x000fea000b800000 */
[----:B------:R-:W1:Y:S01]  /*00f0*/  LDC.64 R2, c[0x0][0x888] ;  /* 0x00022200ff027b82 */ /* 0x000e620000000a00 */
[----:B------:R-:W1:Y:S02]  /*0100*/  LDCU.64 UR4, c[0x0][0x358] ;  /* 0x00006b00ff0477ac */ /* 0x000e640008000a00 */
[----:B-1----:R1:W5:Y:S01]  /*0110*/  LDG.E R41, desc[UR4][R2.64] ;  /* 0x0000000402297981 */ /* 0x002362000c1e1900 */
[----:B------:R-:W-:Y:S01]  /*0120*/  HFMA2 R80, -RZ, RZ, 0, 5.9604644775390625e-08 ;  /* 0x00000001ff507431 */ /* 0x000fe200000001ff */
[----:B------:R-:W-:Y:S05]  /*0130*/  BRA `(.L_x_0) ;  /* 0x00000000000c7947 */ /* 0x000fea0003800000 */
.L_x_1:
[----:B------:R-:W1:Y:S01]  /*0140*/  LDCU UR4, c[0x0][0x880] ;  /* 0x00011000ff0477ac */ /* 0x000e620008000800 */
[----:B------:R-:W-:Y:S01]  /*0150*/  HFMA2 R80, -RZ, RZ, 0, 5.9604644775390625e-08 ;  /* 0x00000001ff507431 */ /* 0x000fe200000001ff */
[----:B-1----:R-:W-:-:S07]  /*0160*/  MOV R41, UR4 ;  /* 0x0000000400297c02 */ /* 0x002fce0008000f00 */
.L_x_0:
[----:B------:R-:W2:Y:S02]  /*0170*/  LDCU.64 UR4, c[0x0][0x8b0] ;  /* 0x00011600ff0477ac */ /* 0x000ea40008000a00 */
[----:B--2---:R-:W-:-:S04]  /*0180*/  UISETP.NE.U32.AND UP0, UPT, UR4, URZ, UPT ;  /* 0x000000ff0400728c */ /* 0x004fc8000bf05070 */
[----:B------:R-:W-:-:S09]  /*0190*/  UISETP.NE.AND.EX UP0, UPT, UR5, URZ, UPT, UP0 ;  /* 0x000000ff0500728c */ /* 0x000fd2000bf05300 */
[----:B------:R-:W-:Y:S05]  /*01a0*/  BRA.U UP0, `(.L_x_2) ;  /* 0x0000000100287547 */ /* 0x000fea000b800000 */
[----:B------:R-:W2:Y:S02]  /*01b0*/  LDCU.64 UR4, c[0x0][0x8a8] ;  /* 0x00011500ff0477ac */ /* 0x000ea40008000a00 */
[----:B--2---:R-:W-:-:S04]  /*01c0*/  UISETP.NE.U32.AND UP0, UPT, UR4, URZ, UPT ;  /* 0x000000ff0400728c */ /* 0x004fc8000bf05070 */
[----:B------:R-:W-:-:S09]  /*01d0*/  UISETP.NE.AND.EX UP0, UPT, UR5, URZ, UPT, UP0 ;  /* 0x000000ff0500728c */ /* 0x000fd2000bf05300 */
[----:B------:R-:W-:Y:S05]  /*01e0*/  BRA.U !UP0, `(.L_x_3) ;  /* 0x0000000108107547 */ /* 0x000fea000b800000 */
[----:B------:R-:W2:Y:S01]  /*01f0*/  LDC.64 R38, c[0x0][0x8a8] ;  /* 0x00022a00ff267b82 */ /* 0x000ea20000000a00 */
[----:B------:R-:W2:Y:S02]  /*0200*/  LDCU.64 UR4, c[0x0][0x358] ;  /* 0x00006b00ff0477ac */ /* 0x000ea40008000a00 */
[----:B--2---:R2:W5:Y:S01]  /*0210*/  LDG.E R38, desc[UR4][R38.64] ;  /* 0x0000000426267981 */ /* 0x004562000c1e1900 */
[----:B------:R-:W-:Y:S05]  /*0220*/  BRA `(.L_x_2) ;  /* 0x0000000000087947 */ /* 0x000fea0003800000 */
.L_x_3:
[----:B------:R-:W2:Y:S02]  /*0230*/  LDCU UR4, c[0x0][0x8a0] ;  /* 0x00011400ff0477ac */ /* 0x000ea40008000800 */
[----:B--2---:R-:W-:Y:S02]  /*0240*/  MOV R38, UR4 ;  /* 0x0000000400267c02 */ /* 0x004fe40008000f00 */
.L_x_2:
[----:B------:R-:W-:Y:S01]  /*0250*/  IMAD.U32 R0, RZ, RZ, UR17 ;  /* 0x00000011ff007e24 */ /* 0x000fe2000f8e00ff */
[----:B------:R-:W-:Y:S04]  /*0260*/  BSSY.RECONVERGENT B0, `(.L_x_4) ;  /* 0x000000c000007945 */ /* 0x000fe80003800200 */
[C---:B------:R-:W-:Y:S02]  /*0270*/  ISETP.NE.OR P1, PT, R0.reuse, 0x1, !P3 ;  /* 0x000000010000780c */ /* 0x040fe40005f25670 */
[----:B------:R-:W-:-:S11]  /*0280*/  ISETP.NE.OR P0, PT, R0, 0x3, !P3 ;  /* 0x000000030000780c */ /* 0x000fd60005f05670 */
[----:B------:R-:W-:Y:S05]  /*0290*/  @P1 BRA `(.L_x_5) ;  /* 0x0000000000201947 */ /* 0x000fea0003800000 */
[----:B------:R-:W3:Y:S02]  /*02a0*/  LDCU.64 UR4, c[0x0][0x348] ;  /* 0x00006900ff0477ac */ /* 0x000ee40008000a00 */
[----:B---3--:R-:W-:Y:S02]  /*02b0*/  UIADD3 UR6, UP1, UPT, UR4, 0x80, URZ ;  /* 0x0000008004067890 */ /* 0x008fe4000ff3e0ff */
[----:B------:R-:W-:Y:S02]  /*02c0*/  UIADD3 UR4, UP0, UPT, UR4, 0x180, URZ ;  /* 0x0000018004047890 */ /* 0x000fe4000ff1e0ff */
[----:B------:R-:W-:Y:S02]  /*02d0*/  UIADD3.X UR7, UPT, UPT, URZ, UR5, URZ, UP1, !UPT ;  /* 0x00000005ff077290 */ /* 0x000fe40008ffe4ff */
[----:B------:R-:W-:-:S07]  /*02e0*/  UIADD3.X UR5, UPT, UPT, URZ, UR5, URZ, UP0, !UPT ;  /* 0x00000005ff057290 */ /* 0x000fce00087fe4ff */
[----:B------:R3:W-:Y:S02]  /*02f0*/  UTMACCTL.PF [UR6] ;  /* 0x00000000060079b9 */ /* 0x0007e40008040000 */
[----:B------:R3:W-:Y:S02]  /*0300*/  UTMACCTL.PF [UR4] ;  /* 0x00000000040079b9 */ /* 0x0007e40008040000 */
[----:B---3--:R-:W-:Y:S01]  /*0310*/  NOP ;  /* 0x0000000000007918 */ /* 0x008fe20000000000 */
.L_x_5:
[----:B------:R-:W-:Y:S05]  /*0320*/  BSYNC.RECONVERGENT B0 ;  /* 0x0000000000007941 */ /* 0x000fea0003800200 */
.L_x_4:
[----:B------:R-:W-:Y:S04]  /*0330*/  BSSY.RECONVERGENT B0, `(.L_x_6) ;  /* 0x000000a000007945 */ /* 0x000fe80003800200 */
        /* <DEDUP_REMOVED lines=9> */
.L_x_7:
[----:B------:R-:W-:Y:S05]  /*03d0*/  BSYNC.RECONVERGENT B0 ;  /* 0x0000000000007941 */ /* 0x000fea0003800200 */
.L_x_6:
[----:B------:R-:W3:Y:S01]  /*03e0*/  LDCU.64 UR4, c[0x0][0x888] ;  /* 0x00011100ff0477ac */ /* 0x000ee20008000a00 */
[----:B------:R-:W-:Y:S02]  /*03f0*/  UISETP.EQ.U32.AND UP1, UPT, UR8, URZ, UPT ;  /* 0x000000ff0800728c */ /* 0x000fe4000bf22070 */
[----:B------:R-:W-:Y:S02]  /*0400*/  UPLOP3.LUT UP3, UPT, UPT, UPT, UPT, 0x80, 0x8 ;  /* 0x000000000008789c */ /* 0x000fe40003f6f070 */
[----:B---3--:R-:W-:-:S04]  /*0410*/  UISETP.NE.U32.AND UP0, UPT, UR4, URZ, UPT ;  /* 0x000000ff0400728c */ /* 0x008fc8000bf05070 */
[----:B------:R-:W-:-:S04]  /*0420*/  UISETP.NE.AND.EX UP0, UPT, UR5, URZ, UPT, UP0 ;  /* 0x000000ff0500728c */ /* 0x000fc8000bf05300 */
[----:B------:R-:W-:-:S04]  /*0430*/  UISETP.EQ.OR.EX UP2, UPT, UR9, URZ, !UP0, UP1 ;  /* 0x000000ff0900728c */ /* 0x000fc8000c742710 */
[----:B------:R-:W-:-:S06]  /*0440*/  UP2UR UR4, UPR, URZ, 0x4 ;  /* 0x00000004ff047883 */ /* 0x000fcc0008000000 */
[----:B------:R-:W-:Y:S01]  /*0450*/  MOV R83, UR4 ;  /* 0x0000000400537c02 */ /* 0x000fe20008000f00 */
[----:B------:R-:W-:Y:S06]  /*0460*/  BRA.U !UP2, `(.L_x_8) ;  /* 0x000000010a207547 */ /* 0x000fec000b800000 */
[----:B------:R-:W-:Y:S01]  /*0470*/  UISETP.NE.U32.AND UP1, UPT, UR8, URZ, UPT ;  /* 0x000000ff0800728c */ /* 0x000fe2000bf25070 */
[----:B-----5:R-:W-:Y:S01]  /*0480*/  FSETP.NEU.AND P0, PT, R41, RZ, PT ;  /* 0x000000ff2900720b */ /* 0x020fe20003f0d000 */
[----:B------:R-:W-:Y:S02]  /*0490*/  USEL UR4, URZ, 0xffffffff, UP0 ;  /* 0xffffffffff047887 */ /* 0x000fe40008000000 */
[----:B------:R-:W-:-:S10]  /*04a0*/  UISETP.NE.AND.EX UP1, UPT, UR9, URZ, UPT, UP1 ;  /* 0x000000ff0900728c */ /* 0x000fd4000bf25310 */
[----:B------:R-:W-:Y:S01]  /*04b0*/  VOTEU.ANY UP0, P0 ;  /* 0x0000000000ff7886 */ /* 0x000fe20000000100 */
[----:B------:R-:W-:-:S04]  /*04c0*/  @!UP1 USEL UR4, URZ, 0xffffffff, UP0 ;  /* 0xffffffffff049887 */ /* 0x000fc80008000000 */
[----:B------:R-:W-:-:S04]  /*04d0*/  ULOP3.LUT UR4, UR4, 0x1, URZ, 0xc0, !UPT ;  /* 0x0000000104047892 */ /* 0x000fc8000f8ec0ff */
[----:B------:R-:W-:-:S11]  /*04e0*/  UISETP.NE.U32.AND UP3, UPT, UR4, 0x1, UPT ;  /* 0x000000010400788c */ /* 0x000fd6000bf65070 */
.L_x_8:
[----:B-1----:R-:W1:Y:S01]  /*04f0*/  SHFL.IDX PT, R2, R81, RZ, 0x1f ;  /* 0x00001fff51027589 */ /* 0x002e6200000e0000 */
[----:B------:R-:W-:-:S04]  /*0500*/  UISETP.NE.AND UP0, UPT, UR17, 0x2, UPT ;  /* 0x000000021100788c */ /* 0x000fc8000bf05270 */
[----:B------:R-:W-:Y:S01]  /*0510*/  USEL UR43, URZ, 0x1, UP0 ;  /* 0x00000001ff2b7887 */ /* 0x000fe20008000000 */
[----:B-1----:R-:W-:-:S13]  /*0520*/  ISETP.NE.AND P0, PT, R2, RZ, PT ;  /* 0x000000ff0200720c */ /* 0x002fda0003f05270 */
[----:B------:R-:W-:Y:S05]  /*0530*/  @P0 BRA `(.L_x_9) ;  /* 0x0000000000a40947 */ /* 0x000fea0003800000 */
[----:B------:R-:W-:Y:S01]  /*0540*/  ELECT P0, URZ, PT ;  /* 0x0000000000ff782f */ /* 0x000fe20003800000 */
[----:B------:R-:W-:-:S12]  /*0550*/  BSSY.RECONVERGENT B0, `(.L_x_9) ;  /* 0x0000027000007945 */ /* 0x000fd80003800200 */
[----:B------:R-:W-:Y:S05]  /*0560*/  @!P0 BRA `(.L_x_10) ;  /* 0x0000000000948947 */ /* 0x000fea0003800000 */
[----:B------:R-:W1:Y:S01]  /*0570*/  S2UR UR4, SR_CgaCtaId ;  /* 0x00000000000479c3 */ /* 0x000e620000008800 */
[----:B------:R-:W-:Y:S01]  /*0580*/  UMOV UR5, 0x400 ;  /* 0x0000040000057882 */ /* 0x000fe20000000000 */
[----:B------:R-:W-:Y:S01]  /*0590*/  UMOV UR8, 0x1 ;  /* 0x0000000100087882 */ /* 0x000fe20000000000 */
[----:B------:R-:W-:Y:S01]  /*05a0*/  UMOV UR6, 0x2 ;  /* 0x0000000200067882 */ /* 0x000fe20000000000 */
[----:B------:R-:W-:-:S04]  /*05b0*/  UIADD3 UR8, UPT, UPT, -UR8, 0x100000, URZ ;  /* 0x0010000008087890 */ /* 0x000fc8000fffe1ff */
[----:B------:R-:W-:Y:S02]  /*05c0*/  USHF.L.U32 UR9, UR8, 0xb, URZ ;  /* 0x0000000b08097899 */ /* 0x000fe400080006ff */
[----:B------:R-:W-:Y:S02]  /*05d0*/  USHF.L.U32 UR8, UR8, 0x1, URZ ;  /* 0x0000000108087899 */ /* 0x000fe400080006ff */
[----:B------:R-:W-:-:S04]  /*05e0*/  UIADD3 UR6, UPT, UPT, -UR6, 0x100000, URZ ;  /* 0x0010000006067890 */ /* 0x000fc8000fffe1ff */
[----:B------:R-:W-:Y:S02]  /*05f0*/  USHF.L.U32 UR7, UR6, 0xb, URZ ;  /* 0x0000000b06077899 */ /* 0x000fe400080006ff */
[----:B------:R-:W-:Y:S02]  /*0600*/  USHF.L.U32 UR6, UR6, 0x1, URZ ;  /* 0x0000000106067899 */ /* 0x000fe400080006ff */
[----:B-1----:R-:W-:Y:S01]  /*0610*/  ULEA UR4, UR4, UR5, 0x18 ;  /* 0x0000000504047291 */ /* 0x002fe2000f8ec0ff */
[----:B------:R-:W1:Y:S11]  /*0620*/  FENCE.VIEW.ASYNC.S ;  /* 0x00000000000073c6 */ /* 0x000e760000000000 */
[----:B-1----:R1:W3:Y:S01]  /*0630*/  SYNCS.EXCH.64 URZ, [UR4], UR8 ;  /* 0x0000000804ff75b2 */ /* 0x0022e20008000100 */
[----:B------:R1:W4:Y:S01]  /*0640*/  SYNCS.EXCH.64 URZ, [UR4+0x60], UR6 ;  /* 0x0000600604ff75b2 */ /* 0x0003220008000100 */
[----:B------:R1:W1:Y:S01]  /*0650*/  SYNCS.EXCH.64 URZ, [UR4+0x8], UR8 ;  /* 0x0000080804ff75b2 */ /* 0x0002620008000100 */
        /* <DEDUP_REMOVED lines=21> */
[----:B---3--:R-:W-:Y:S01]  /*07b0*/  NOP ;  /* 0x0000000000007918 */ /* 0x008fe20000000000 */
.L_x_10:
[----:B-1----:R-:W-:Y:S05]  /*07c0*/  BSYNC.RECONVERGENT B0 ;  /* 0x0000000000007941 */ /* 0x002fea0003800200 */
.L_x_9:
[----:B------:R-:W1:Y:S01]  /*07d0*/  SHFL.IDX PT, R2, R81, RZ, 0x1f ;  /* 0x00001fff51027589 */ /* 0x000e6200000e0000 */
[----:B------:R-:W-:Y:S01]  /*07e0*/  NOP ;  /* 0x0000000000007918 */ /* 0x000fe20000000000 */
[----:B-1----:R-:W-:-:S13]  /*07f0*/  ISETP.NE.AND P0, PT, R2, 0x1, PT ;  /* 0x000000010200780c */ /* 0x002fda0003f05270 */
[----:B------:R-:W-:Y:S05]  /*0800*/  @P0 BRA `(.L_x_11) ;  /* 0x0000000000580947 */ /* 0x000fea0003800000 */
        /* <DEDUP_REMOVED lines=9> */
[----:B------:R-:W-:Y:S01]  /*08a0*/  USHF.L.U32 UR6, UR6, 0x1, URZ ;  /* 0x0000000106067899 */ /* 0x000fe200080006ff */
[----:B------:R-:W-:Y:S01]  /*08b0*/  ELECT P0, URZ, PT ;  /* 0x0000000000ff782f */ /* 0x000fe20003800000 */
[----:B-1----:R-:W-:Y:S01]  /*08c0*/  ULEA UR4, UR4, UR5, 0x18 ;  /* 0x0000000504047291 */ /* 0x002fe2000f8ec0ff */
[----:B------:R-:W1:Y:S11]  /*08d0*/  FENCE.VIEW.ASYNC.S ;  /* 0x00000000000073c6 */ /* 0x000e760000000000 */
[----:B-1----:R1:W3:Y:S01]  /*08e0*/  SYNCS.EXCH.64 URZ, [UR4+0xc0], UR8 ;  /* 0x0000c00804ff75b2 */ /* 0x0022e20008000100 */
[----:B------:R1:W1:Y:S01]  /*08f0*/  SYNCS.EXCH.64 URZ, [UR4+0xe0], UR6 ;  /* 0x0000e00604ff75b2 */ /* 0x0002620008000100 */
[----:B------:R1:W1:Y:S01]  /*0900*/  SYNCS.EXCH.64 URZ, [UR4+0xc8], UR8 ;  /* 0x0000c80804ff75b2 */ /* 0x0002620008000100 */
[----:B------:R1:W1:Y:S01]  /*0910*/  SYNCS.EXCH.64 URZ, [UR4+0xe8], UR6 ;  /* 0x0000e80604ff75b2 */ /* 0x0002620008000100 */
[----:B------:R1:W1:Y:S01]  /*0920*/  SYNCS.EXCH.64 URZ, [UR4+0xd0], UR8 ;  /* 0x0000d00804ff75b2 */ /* 0x0002620008000100 */
[----:B------:R1:W1:Y:S01]  /*0930*/  SYNCS.EXCH.64 URZ, [UR4+0xf0], UR6 ;  /* 0x0000f00604ff75b2 */ /* 0x0002620008000100 */
[----:B------:R1:W1:Y:S01]  /*0940*/  SYNCS.EXCH.64 URZ, [UR4+0xd8], UR8 ;  /* 0x0000d80804ff75b2 */ /* 0x0002620008000100 */
[----:B------:R1:W1:Y:S01]  /*0950*/  SYNCS.EXCH.64 URZ, [UR4+0xf8], UR6 ;  /* 0x0000f80604ff75b2 */ /* 0x0002620008000100 */
[----:B------:R-:W-:Y:S01]  /*0960*/  NOP ;  /* 0x0000000000007918 */ /* 0x000fe20000000000 */
.L_x_11:
[----:B------:R-:W2:Y:S01]  /*0970*/  SHFL.IDX PT, R2, R81, RZ, 0x1f ;  /* 0x00001fff51027589 */ /* 0x000ea200000e0000 */
[----:B------:R-:W-:Y:S01]  /*0980*/  NOP ;  /* 0x0000000000007918 */ /* 0x000fe20000000000 */
[----:B--2---:R-:W-:-:S13]  /*0990*/  ISETP.NE.AND P0, PT, R2, 0x3, PT ;  /* 0x000000030200780c */ /* 0x004fda0003f05270 */
[----:B------:R-:W-:Y:S05]  /*09a0*/  @P0 BRA `(.L_x_12) ;  /* 0x0000000000300947 */ /* 0x000fea0003800000 */
[----:B-1----:R-:W1:Y:S01]  /*09b0*/  S2UR UR6, SR_CgaCtaId ;  /* 0x00000000000679c3 */ /* 0x002e620000008800 */
[----:B------:R-:W-:Y:S01]  /*09c0*/  UMOV UR4, 0x400 ;  /* 0x0000040000047882 */ /* 0x000fe20000000000 */
[----:B------:R-:W-:Y:S01]  /*09d0*/  UMOV UR5, 0x20 ;  /* 0x0000002000057882 */ /* 0x000fe20000000000 */
[----:B------:R-:W-:Y:S01]  /*09e0*/  ELECT P0, URZ, PT ;  /* 0x0000000000ff782f */ /* 0x000fe20003800000 */
[----:B-1----:R-:W-:Y:S02]  /*09f0*/  ULEA UR6, UR6, UR4, 0x18 ;  /* 0x0000000406067291 */ /* 0x002fe4000f8ec0ff */
[----:B------:R-:W-:-:S04]  /*0a00*/  UIADD3 UR4, UPT, UPT, -UR5, 0x100000, URZ ;  /* 0x0010000005047890 */ /* 0x000fc8000fffe1ff */
[----:B------:R-:W-:Y:S02]  /*0a10*/  USHF.L.U32 UR5, UR4, 0xb, URZ ;  /* 0x0000000b04057899 */ /* 0x000fe400080006ff */
[----:B------:R-:W-:Y:S01]  /*0a20*/  USHF.L.U32 UR4, UR4, 0x1, URZ ;  /* 0x0000000104047899 */ /* 0x000fe200080006ff */
[----:B------:R-:W1:Y:S11]  /*0a30*/  FENCE.VIEW.ASYNC.S ;  /* 0x00000000000073c6 */ /* 0x000e760000000000 */
[----:B-1----:R2:W1:Y:S01]  /*0a40*/  SYNCS.EXCH.64 URZ, [UR6+0x100], UR4 ;  /* 0x0001000406ff75b2 */ /* 0x0024620008000100 */
[----:B------:R2:W1:Y:S02]  /*0a50*/  SYNCS.EXCH.64 URZ, [UR6+0x108], UR4 ;  /* 0x0001080406ff75b2 */ /* 0x0004640008000100 */
[----:B--2---:R-:W-:Y:S01]  /*0a60*/  NOP ;  /* 0x0000000000007918 */ /* 0x004fe20000000000 */
.L_x_12:
[----:B------:R-:W2:Y:S01]  /*0a70*/  SHFL.IDX PT, R2, R81, RZ, 0x1f ;  /* 0x00001fff51027589 */ /* 0x000ea200000e0000 */
[----:B------:R-:W-:Y:S01]  /*0a80*/  NOP ;  /* 0x0000000000007918 */ /* 0x000fe20000000000 */
[----:B--2---:R-:W-:-:S13]  /*0a90*/  ISETP.NE.AND P0, PT, R2, 0x4, PT ;  /* 0x000000040200780c */ /* 0x004fda0003f05270 */
[----:B------:R-:W-:Y:S05]  /*0aa0*/  @P0 BRA `(.L_x_13) ;  /* 0x00000000004c0947 */ /* 0x000fea0003800000 */
[----:B-1----:R-:W1:Y:S01]  /*0ab0*/  S2UR UR6, SR_CgaCtaId ;  /* 0x00000000000679c3 */ /* 0x002e620000008800 */
[----:B------:R-:W-:Y:S01]  /*0ac0*/  UMOV UR4, 0x1e0 ;  /* 0x000001e000047882 */ /* 0x000fe20000000000 */
[----:B------:R-:W-:Y:S01]  /*0ad0*/  UMOV UR5, 0x400 ;  /* 0x0000040000057882 */ /* 0x000fe20000000000 */
[----:B------:R-:W-:Y:S01]  /*0ae0*/  USEL UR4, UR4, 0x1a0, UP3 ;  /* 0x000001a004047887 */ /* 0x000fe20009800000 */
[----:B------:R-:W-:Y:S01]  /*0af0*/  UMOV UR8, 0x1 ;  /* 0x0000000100087882 */ /* 0x000fe20000000000 */
[----:B------:R-:W-:Y:S01]  /*0b00*/  ELECT P0, URZ, PT ;  /* 0x0000000000ff782f */ /* 0x000fe20003800000 */
[----:B------:R-:W-:-:S04]  /*0b10*/  UIADD3 UR8, UPT, UPT, -UR8, 0x100000, URZ ;  /* 0x0010000008087890 */ /* 0x000fc8000fffe1ff */
[----:B------:R-:W-:Y:S02]  /*0b20*/  USHF.L.U32 UR9, UR8, 0xb, URZ ;  /* 0x0000000b08097899 */ /* 0x000fe400080006ff */
[----:B------:R-:W-:Y:S02]  /*0b30*/  USHF.L.U32 UR8, UR8, 0x1, URZ ;  /* 0x0000000108087899 */ /* 0x000fe400080006ff */
[----:B-1----:R-:W-:Y:S02]  /*0b40*/  ULEA UR6, UR6, UR5, 0x18 ;  /* 0x0000000506067291 */ /* 0x002fe4000f8ec0ff */
[----:B------:R-:W-:-:S04]  /*0b50*/  UIADD3 UR4, UPT, UPT, -UR4, 0x100000, URZ ;  /* 0x0010000004047890 */ /* 0x000fc8000fffe1ff */
[----:B------:R-:W-:Y:S02]  /*0b60*/  USHF.L.U32 UR5, UR4, 0xb, URZ ;  /* 0x0000000b04057899 */ /* 0x000fe400080006ff */
[----:B------:R-:W-:Y:S01]  /*0b70*/  USHF.L.U32 UR4, UR4, 0x1, URZ ;  /* 0x0000000104047899 */ /* 0x000fe200080006ff */
[----:B------:R-:W1:Y:S03]  /*0b80*/  FENCE.VIEW.ASYNC.S ;  /* 0x00000000000073c6 */ /* 0x000e660000000000 */
[----:B-1----:R2:W1:Y:S08]  /*0b90*/  SYNCS.EXCH.64 URZ, [UR6+0x110], UR8 ;  /* 0x0001100806ff75b2 */ /* 0x0024700008000100 */
[----:B------:R2:W1:Y:S01]  /*0ba0*/  SYNCS.EXCH.64 URZ, [UR6+0x120], UR4 ;  /* 0x0001200406ff75b2 */ /* 0x0004620008000100 */
[----:B------:R2:W1:Y:S01]  /*0bb0*/  SYNCS.EXCH.64 URZ, [UR6+0x118], UR8 ;  /* 0x0001180806ff75b2 */ /* 0x0004620008000100 */
[----:B------:R2:W1:Y:S02]  /*0bc0*/  SYNCS.EXCH.64 URZ, [UR6+0x128], UR4 ;  /* 0x0001280406ff75b2 */ /* 0x0004640008000100 */
[----:B--2---:R-:W-:Y:S01]  /*0bd0*/  NOP ;  /* 0x0000000000007918 */ /* 0x004fe20000000000 */
.L_x_13:
[----:B------:R-:W2:Y:S01]  /*0be0*/  SHFL.IDX PT, R2, R81, RZ, 0x1f ;  /* 0x00001fff51027589 */ /* 0x000ea200000e0000 */
[----:B------:R-:W-:Y:S01]  /*0bf0*/  NOP ;  /* 0x0000000000007918 */ /* 0x000fe20000000000 */
[----:B--2---:R-:W-:-:S13]  /*0c00*/  ISETP.NE.AND P0, PT, R2, 0x5, PT ;  /* 0x000000050200780c */ /* 0x004fda0003f05270 */
[----:B------:R-:W-:Y:S05]  /*0c10*/  @P0 BRA `(.L_x_14) ;  /* 0x0000000000580947 */ /* 0x000fea0003800000 */
[----:B-1----:R-:W1:Y:S01]  /*0c20*/  S2UR UR4, SR_CgaCtaId ;  /* 0x00000000000479c3 */ /* 0x002e620000008800 */
        /* <DEDUP_REMOVED lines=12> */
[----:B-1----:R2:W1:Y:S01]  /*0cf0*/  SYNCS.EXCH.64 URZ, [UR4+0x130], UR8 ;  /* 0x0001300804ff75b2 */ /* 0x0024620008000100 */
[----:B------:R2:W1:Y:S01]  /*0d00*/  SYNCS.EXCH.64 URZ, [UR4+0x150], UR6 ;  /* 0x0001500604ff75b2 */ /* 0x0004620008000100 */
[----:B------:R2:W1:Y:S01]  /*0d10*/  SYNCS.EXCH.64 URZ, [UR4+0x138], UR8 ;  /* 0x0001380804ff75b2 */ /* 0x0004620008000100 */
[----:B------:R2:W1:Y:S01]  /*0d20*/  SYNCS.EXCH.64 URZ, [UR4+0x158], UR6 ;  /* 0x0001580604ff75b2 */ /* 0x0004620008000100 */
[----:B------:R2:W1:Y:S01]  /*0d30*/  SYNCS.EXCH.64 URZ, [UR4+0x140], UR8 ;  /* 0x0001400804ff75b2 */ /* 0x0004620008000100 */
[----:B------:R2:W1:Y:S01]  /*0d40*/  SYNCS.EXCH.64 URZ, [UR4+0x160], UR6 ;  /* 0x0001600604ff75b2 */ /* 0x0004620008000100 */
[----:B------:R2:W1:Y:S01]  /*0d50*/  SYNCS.EXCH.64 URZ, [UR4+0x148], UR8 ;  /* 0x0001480804ff75b2 */ /* 0x0004620008000100 */
[----:B------:R2:W1:Y:S02]  /*0d60*/  SYNCS.EXCH.64 URZ, [UR4+0x168], UR6 ;  /* 0x0001680604ff75b2 */ /* 0x0004640008000100 */
[----:B--2---:R-:W-:Y:S01]  /*0d70*/  NOP ;  /* 0x0000000000007918 */ /* 0x004fe20000000000 */
.L_x_14:
[----:B------:R-:W2:Y:S01]  /*0d80*/  SHFL.IDX PT, R2, R81, RZ, 0x1f ;  /* 0x00001fff51027589 */ /* 0x000ea200000e0000 */
[----:B------:R-:W1:Y:S01]  /*0d90*/  S2UR UR47, SR_CgaCtaId ;  /* 0x00000000002f79c3 */ /* 0x000e620000008800 */
[----:B------:R-:W-:Y:S01]  /*0da0*/  NOP ;  /* 0x0000000000007918 */ /* 0x000fe20000000000 */
[----:B--2---:R-:W-:-:S13]  /*0db0*/  ISETP.NE.AND P0, PT, R2, 0x3, PT ;  /* 0x000000030200780c */ /* 0x004fda0003f05270 */
[----:B-1----:R-:W-:Y:S05]  /*0dc0*/  @P0 BRA `(.L_x_15) ;  /* 0x0000000000340947 */ /* 0x002fea0003800000 */
[----:B------:R-:W-:Y:S01]  /*0dd0*/  UMOV UR4, 0x400 ;  /* 0x0000040000047882 */ /* 0x000fe20000000000 */
[----:B------:R-:W-:Y:S01]  /*0de0*/  UMOV UR6, 0x20 ;  /* 0x0000002000067882 */ /* 0x000fe20000000000 */
[----:B------:R-:W-:Y:S02]  /*0df0*/  ULEA UR4, UR47, UR4, 0x18 ;  /* 0x000000042f047291 */ /* 0x000fe4000f8ec0ff */
[----:B------:R-:W-:-:S04]  /*0e00*/  UIADD3 UR6, UPT, UPT, -UR6, 0x100000, URZ ;  /* 0x0010000006067890 */ /* 0x000fc8000fffe1ff */
[----:B------:R-:W-:Y:S02]  /*0e10*/  USHF.L.U32 UR7, UR6, 0xb, URZ ;  /* 0x0000000b06077899 */ /* 0x000fe400080006ff */
[----:B------:R-:W-:Y:S01]  /*0e20*/  USHF.L.U32 UR6, UR6, 0x1, URZ ;  /* 0x0000000106067899 */ /* 0x000fe200080006ff */
[----:B------:R-:W-:Y:S01]  /*0e30*/  ELECT P0, URZ, PT ;  /* 0x0000000000ff782f */ /* 0x000fe20003800000 */
[----:B------:R-:W1:Y:S10]  /*0e40*/  FENCE.VIEW.ASYNC.S ;  /* 0x00000000000073c6 */ /* 0x000e740000000000 */
[----:B-1----:R1:W2:Y:S01]  /*0e50*/  SYNCS.EXCH.64 URZ, [UR4+0x170], UR6 ;  /* 0x0001700604ff75b2 */ /* 0x0022a20008000100 */
[----:B------:R1:W1:Y:S01]  /*0e60*/  SYNCS.EXCH.64 URZ, [UR4+0x180], UR6 ;  /* 0x0001800604ff75b2 */ /* 0x0002620008000100 */
[----:B------:R1:W1:Y:S01]  /*0e70*/  SYNCS.EXCH.64 URZ, [UR4+0x178], UR6 ;  /* 0x0001780604ff75b2 */ /* 0x0002620008000100 */
[----:B------:R1:W1:Y:S01]  /*0e80*/  SYNCS.EXCH.64 URZ, [UR4+0x188], UR6 ;  /* 0x0001880604ff75b2 */ /* 0x0002620008000100 */
[----:B------:R-:W-:Y:S01]  /*0e90*/  NOP ;  /* 0x0000000000007918 */ /* 0x000fe20000000000 */
.L_x_15:
[----:B-1----:R-:W1:Y:S01]  /*0ea0*/  LDCU UR4, c[0x0][0x36c] ;  /* 0x00006d80ff0477ac */ /* 0x002e620008000800 */
[----:B------:R-:W-:Y:S01]  /*0eb0*/  ISETP.NE.OR P3, PT, R0, 0x2, !P3 ;  /* 0x000000020000780c */ /* 0x000fe20005f65670 */
[----:B------:R-:W-:Y:S01]  /*0ec0*/  NOP ;  /* 0x0000000000007918 */ /* 0x000fe20000000000 */
[----:B------:R-:W-:Y:S01]  /*0ed0*/  LOP3.LUT R0, R94, 0x1f, RZ, 0xc0, !PT ;  /* 0x0000001f5e007812 */ /* 0x000fe200078ec0ff */
[----:B------:R-:W-:Y:S02]  /*0ee0*/  UISETP.NE.AND UP4, UPT, UR17, URZ, UPT ;  /* 0x000000ff1100728c */ /* 0x000fe4000bf85270 */
[----:B-1----:R-:W-:-:S09]  /*0ef0*/  UISETP.EQ.U32.AND UP5, UPT, UR4, 0x1, UPT ;  /* 0x000000010400788c */ /* 0x002fd2000bfa2070 */
[----:B------:R-:W-:Y:S05]  /*0f00*/  BRA.U !UP5, `(.L_x_16) ;  /* 0x000000010d087547 */ /* 0x000fea000b800000 */
[----:B--234-:R-:W-:Y:S01]  /*0f10*/  UCGABAR_ARV ;  /* 0x00000000000079c7 */ /* 0x01cfe20008000000 */
[----:B------:R-:W-:Y:S05]  /*0f20*/  BRA `(.L_x_17) ;  /* 0x0000000000047947 */ /* 0x000fea0003800000 */
.L_x_16:
[----:B--234-:R-:W-:Y:S01]  /*0f30*/  NOP ;  /* 0x0000000000007918 */ /* 0x01cfe20000000000 */
.L_x_17:
[----:B------:R-:W1:Y:S01]  /*0f40*/  S2UR UR7, SR_CTAID.X ;  /* 0x00000000000779c3 */ /* 0x000e620000002500 */
[----:B------:R-:W-:-:S05]  /*0f50*/  CS2R.32 R82, SR_CgaSize ;  /* 0x0000000000527805 */ /* 0x000fca0000008a00 */
[----:B------:R-:W-:-:S05]  /*0f60*/  IMAD R82, R82, -0xa0, RZ ;  /* 0xffffff6052527824 */ /* 0x000fca00078e02ff */
[----:B------:R-:W-:-:S14]  /*0f70*/  R2UR UR5, R82 ;  /* 0x00000000520572ca */ /* 0x000fdc00000e0000 */
[----:B------:R-:W2:Y:S01]  /*0f80*/  LDCU UR5, c[0x0][UR5+0x2b0] ;  /* 0x00005600050577ac */ /* 0x000ea20008000800 */
[----:B------:R-:W-:-:S05]  /*0f90*/  CS2R.32 R82, SR_CgaSize ;  /* 0x0000000000527805 */ /* 0x000fca0000008a00 */
[----:B------:R-:W-:-:S05]  /*0fa0*/  IMAD R82, R82, -0xa0, RZ ;  /* 0xffffff6052527824 */ /* 0x000fca00078e02ff */
[----:B------:R-:W-:-:S14]  /*0fb0*/  R2UR UR4, R82 ;  /* 0x00000000520472ca */ /* 0x000fdc00000e0000 */
[----:B------:R-:W3:Y:S01]  /*0fc0*/  LDCU UR4, c[0x0][UR4+0x2b4] ;  /* 0x00005680040477ac */ /* 0x000ee20008000800 */
[----:B------:R-:W4:Y:S01]  /*0fd0*/  S2UR UR8, SR_CTAID.Y ;  /* 0x00000000000879c3 */ /* 0x000f220000002600 */
[----:B------:R-:W-:-:S05]  /*0fe0*/  CS2R.32 R82, SR_CgaSize ;  /* 0x0000000000527805 */ /* 0x000fca0000008a00 */
[----:B------:R-:W-:-:S05]  /*0ff0*/  IMAD R82, R82, -0xa0, RZ ;  /* 0xffffff6052527824 */ /* 0x000fca00078e02ff */
[----:B------:R-:W-:-:S14]  /*1000*/  R2UR UR9, R82 ;  /* 0x00000000520972ca */ /* 0x000fdc00000e0000 */
[----:B------:R-:W3:Y:S01]  /*1010*/  LDCU UR9, c[0x0][UR9+0x2a0] ;  /* 0x00005400090977ac */ /* 0x000ee20008000800 */
[----:B------:R-:W3:Y:S01]  /*1020*/  LDCU UR21, c[0x0][0xb24] ;  /* 0x00016480ff1577ac */ /* 0x000ee20008000800 */
[----:B------:R-:W1:Y:S01]  /*1030*/  S2UR UR36, SR_CTAID.Z ;  /* 0x00000000002479c3 */ /* 0x000e620000002700 */
[----:B------:R-:W-:-:S05]  /*1040*/  CS2R.32 R82, SR_CgaSize ;  /* 0x0000000000527805 */ /* 0x000fca0000008a00 */
[----:B------:R-:W-:-:S05]  /*1050*/  IMAD R82, R82, -0xa0, RZ ;  /* 0xffffff6052527824 */ /* 0x000fca00078e02ff */
[----:B------:R-:W-:-:S14]  /*1060*/  R2UR UR63, R82 ;  /* 0x00000000523f72ca */ /* 0x000fdc00000e0000 */
[----:B------:R-:W3:Y:S01]  /*1070*/  LDCU UR63, c[0x0][UR63+0x2a4] ;  /* 0x000054803f3f77ac */ /* 0x000ee20008000800 */
[----:B------:R-:W3:Y:S01]  /*1080*/  LDCU UR42, c[0x0][0xb24] ;  /* 0x00016480ff2a77ac */ /* 0x000ee20008000800 */
[----:B-1----:R-:W-:Y:S01]  /*1090*/  I2FP.F32.U32 R3, UR7 ;  /* 0x0000000700037c45 */ /* 0x002fe20008201000 */
[----:B------:R-:W1:Y:S04]  /*10a0*/  LDCU UR28, c[0x0][0xb30] ;  /* 0x00016600ff1c77ac */ /* 0x000e680008000800 */
[----:B--2---:R-:W-:Y:S01]  /*10b0*/  FMUL R3, R3, UR5 ;  /* 0x0000000503037c20 */ /* 0x004fe20008400000 */
[----:B------:R-:W-:Y:S01]  /*10c0*/  USHF.L.U32 UR26, UR47, 0xb, URZ ;  /* 0x0000000b2f1a7899 */ /* 0x000fe200080006ff */
[----:B----4-:R-:W-:Y:S01]  /*10d0*/  I2FP.F32.U32 R2, UR8 ;  /* 0x0000000800027c45 */ /* 0x010fe20008201000 */
[----:B---3--:R-:W-:-:S03]  /*10e0*/  UISETP.GE.AND UP2, UPT, UR21, 0x1, UPT ;  /* 0x000000011500788c */ /* 0x008fc6000bf46270 */
[----:B------:R-:W2:Y:S01]  /*10f0*/  F2I.U32.TRUNC.NTZ R3, R3 ;  /* 0x0000000300037305 */ /* 0x000ea2000020f000 */
[----:B------:R-:W-:Y:S01]  /*1100*/  UMOV UR16, UR7 ;  /* 0x0000000700107c82 */ /* 0x000fe20008000000 */
[----:B------:R-:W-:Y:S01]  /*1110*/  FMUL R2, R2, UR4 ;  /* 0x0000000402027c20 */ /* 0x000fe20008400000 */
[----:B------:R-:W-:-:S05]  /*1120*/  UMOV UR20, UR8 ;  /* 0x0000000800147c82 */ /* 0x000fca0008000000 */
[----:B------:R-:W3:Y:S01]  /*1130*/  F2I.U32.TRUNC.NTZ R2, R2 ;  /* 0x0000000200027305 */ /* 0x000ee2000020f000 */
[----:B--2---:R-:W-:Y:S02]  /*1140*/  R2UR UR4, R3 ;  /* 0x00000000030472ca */ /* 0x004fe400000e0000 */
[----:B---3--:R-:W-:Y:S02]  /*1150*/  R2UR UR6, R2 ;  /* 0x00000000020672ca */ /* 0x008fe400000e0000 */
[----:B------:R-:W-:-:S09]  /*1160*/  PRMT R2, RZ, 0x7610, R2 ;  /* 0x00007610ff027816 */ /* 0x000fd20000000002 */
[----:B------:R-:W-:-:S04]  /*1170*/  UIADD3 UR5, UPT, UPT, -UR4, URZ, URZ ;  /* 0x000000ff04057290 */ /* 0x000fc8000fffe1ff */
[----:B------:R-:W-:Y:S02]  /*1180*/  UIMAD UR5, UR9, UR5, UR7 ;  /* 0x00000005090572a4 */ /* 0x000fe4000f8e0207 */
[----:B------:R-:W-:-:S04]  /*1190*/  UIADD3 UR4, UPT, UPT, -UR6, URZ, URZ ;  /* 0x000000ff06047290 */ /* 0x000fc8000fffe1ff */
[----:B------:R-:W-:Y:S01]  /*11a0*/  IMAD.U32 R82, RZ, RZ, UR5 ;  /* 0x00000005ff527e24 */ /* 0x000fe2000f8e00ff */
[----:B------:R-:W-:Y:S01]  /*11b0*/  UIMAD UR63, UR63, UR4, UR8 ;  /* 0x000000043f3f72a4 */ /* 0x000fe2000f8e0208 */
[----:B-1----:R-:W-:Y:S11]  /*11c0*/  BRA.U UP4, `(.L_x_18) ;  /* 0x0000000104287547 */ /* 0x002ff6000b800000 */
[----:B------:R-:W-:Y:S01]  /*11d0*/  R2UR UR4, R82 ;  /* 0x00000000520472ca */ /* 0x000fe200000e0000 */
[----:B------:R-:W-:Y:S02]  /*11e0*/  UISETP.NE.AND UP0, UPT, UR63, URZ, UPT ;  /* 0x000000ff3f00728c */ /* 0x000fe4000bf05270 */
[----:B------:R-:W-:-:S10]  /*11f0*/  UISETP.NE.AND UP1, UPT, UR63, 0x1, UPT ;  /* 0x000000013f00788c */ /* 0x000fd4000bf25270 */
[----:B------:R-:W-:-:S04]  /*1200*/  UISETP.EQ.OR UP0, UPT, UR4, URZ, !UP0 ;  /* 0x000000ff0400728c */ /* 0x000fc8000c702670 */
[----:B------:R-:W-:Y:S02]  /*1210*/  USEL UR5, URZ, 0x1, !UP0 ;  /* 0x00000001ff057887 */ /* 0x000fe4000c000000 */
[----:B------:R-:W-:Y:S02]  /*1220*/  UISETP.NE.AND UP0, UPT, UR4, URZ, UPT ;  /* 0x000000ff0400728c */ /* 0x000fe4000bf05270 */
[----:B------:R-:W-:-:S04]  /*1230*/  USEL UR4, URZ, 0x2, UP1 ;  /* 0x00000002ff047887 */ /* 0x000fc80008800000 */
[----:B------:R-:W-:-:S04]  /*1240*/  USEL UR4, UR4, 0x2, UP0 ;  /* 0x0000000204047887 */ /* 0x000fc80008000000 */
[----:B------:R-:W-:-:S06]  /*1250*/  UIADD3 UR4, UPT, UPT, UR5, UR4, URZ ;  /* 0x0000000405047290 */ /* 0x000fcc000fffe0ff */
[----:B------:R-:W-:Y:S02]  /*1260*/  MOV R2, UR4 ;  /* 0x0000000400027c02 */ /* 0x000fe40008000f00 */
.L_x_18:
[----:B------:R-:W-:Y:S05]  /*1270*/  BRA.U !UP2, `(.L_x_19) ;  /* 0x000000010ad47547 */ /* 0x000fea000b800000 */
[----:B------:R-:W1:Y:S01]  /*1280*/  LDCU.128 UR12, c[0x0][0xb10] ;  /* 0x00016200ff0c77ac */ /* 0x000e620008000c00 */
[----:B------:R-:W2:Y:S01]  /*1290*/  LDCU UR6, c[0x0][0x370] ;  /* 0x00006e00ff0677ac */ /* 0x000ea20008000800 */
[----:B------:R-:W3:Y:S01]  /*12a0*/  LDCU UR5, c[0x0][0x374] ;  /* 0x00006e80ff0577ac */ /* 0x000ee20008000800 */
[----:B------:R-:W4:Y:S01]  /*12b0*/  LDCU UR27, c[0x0][0xb0c] ;  /* 0x00016180ff1b77ac */ /* 0x000f220008000800 */
[----:B------:R-:W4:Y:S01]  /*12c0*/  LDCU UR4, c[0x0][0xb20] ;  /* 0x00016400ff0477ac */ /* 0x000f220008000800 */
[----:B------:R-:W4:Y:S01]  /*12d0*/  LDCU.64 UR8, c[0x0][0xb28] ;  /* 0x00016500ff0877ac */ /* 0x000f220008000a00 */
[----:B-1----:R-:W-:Y:S02]  /*12e0*/  UISETP.NE.AND UP0, UPT, UR14, 0x1, UPT ;  /* 0x000000010e00788c */ /* 0x002fe4000bf05270 */
[----:B---3--:R-:W-:Y:S02]  /*12f0*/  UIMAD.WIDE.U32 UR10, UR5, UR15, URZ ;  /* 0x0000000f050a72a5 */ /* 0x008fe4000f8e00ff */
[----:B--2---:R-:W-:-:S02]  /*1300*/  UIMAD.WIDE.U32 UR22, UR6, UR12, URZ ;  /* 0x0000000c061672a5 */ /* 0x004fc4000f8e00ff */
[----:B----4-:R-:W-:Y:S02]  /*1310*/  UISETP.NE.AND UP1, UPT, UR27, 0x1, UPT ;  /* 0x000000011b00788c */ /* 0x010fe4000bf25270 */
[----:B------:R-:W-:Y:S01]  /*1320*/  UISETP.NE.AND UP2, UPT, UR21, 0x1, UPT ;  /* 0x000000011500788c */ /* 0x000fe2000bf45270 */
[----:B------:R-:W-:Y:S02]  /*1330*/  UMOV UR10, UR11 ;  /* 0x0000000b000a7c82 */ /* 0x000fe40008000000 */
[----:B------:R-:W-:Y:S01]  /*1340*/  UMOV UR22, UR23 ;  /* 0x0000001700167c82 */ /* 0x000fe20008000000 */
[----:B------:R-:W-:Y:S02]  /*1350*/  @UP0 USHF.R.U32.HI UR5, URZ, UR4, UR10 ;  /* 0x00000004ff050299 */ /* 0x000fe4000801160a */
[----:B------:R-:W-:Y:S02]  /*1360*/  UIMAD.WIDE.U32 UR24, UR20, UR15, URZ ;  /* 0x0000000f141872a5 */ /* 0x000fe4000f8e00ff */
[----:B------:R-:W-:-:S02]  /*1370*/  UIMAD.WIDE.U32 UR10, UR5, UR8, URZ ;  /* 0x00000008050a72a5 */ /* 0x000fc4000f8e00ff */
[----:B------:R-:W-:Y:S02]  /*1380*/  @UP1 USHF.R.U32.HI UR6, URZ, UR13, UR22 ;  /* 0x0000000dff061299 */ /* 0x000fe40008011616 */
[----:B------:R-:W-:Y:S02]  /*1390*/  UIMAD.WIDE.U32 UR18, UR16, UR12, URZ ;  /* 0x0000000c101272a5 */ /* 0x000fe4000f8e00ff */
[----:B------:R-:W-:Y:S01]  /*13a0*/  UIMAD.WIDE.U32 UR22, UR6, UR8, URZ ;  /* 0x00000008061672a5 */ /* 0x000fe2000f8e00ff */
[----:B------:R-:W-:Y:S01]  /*13b0*/  UMOV UR24, UR25 ;  /* 0x0000001900187c82 */ /* 0x000fe20008000000 */
[----:B------:R-:W-:Y:S01]  /*13c0*/  UMOV UR10, UR11 ;  /* 0x0000000b000a7c82 */ /* 0x000fe20008000000 */
[----:B------:R-:W-:Y:S02]  /*13d0*/  USHF.R.U32.HI UR24, URZ, UR4, UR24 ;  /* 0x00000004ff187299 */ /* 0x000fe40008011618 */
[----:B------:R-:W-:Y:S02]  /*13e0*/  @UP2 USHF.R.U32.HI UR5, URZ, UR9, UR10 ;  /* 0x00000009ff052299 */ /* 0x000fe4000801160a */
[----:B------:R-:W-:Y:S01]  /*13f0*/  UMOV UR7, UR23 ;  /* 0x0000001700077c82 */ /* 0x000fe20008000000 */
[----:B------:R-:W-:Y:S01]  /*1400*/  UMOV UR18, UR19 ;  /* 0x0000001300127c82 */ /* 0x000fe20008000000 */
[----:B------:R-:W-:-:S02]  /*1410*/  @UP2 USHF.R.U32.HI UR6, URZ, UR9, UR7 ;  /* 0x00000009ff062299 */ /* 0x000fc40008011607 */
[----:B------:R-:W-:Y:S02]  /*1420*/  USHF.R.U32.HI UR13, URZ, UR13, UR18 ;  /* 0x0000000dff0d7299 */ /* 0x000fe40008011612 */
[----:B------:R-:W-:Y:S02]  /*1430*/  USEL UR4, UR20, UR24, !UP0 ;  /* 0x0000001814047287 */ /* 0x000fe4000c000000 */
[----:B------:R-:W-:Y:S02]  /*1440*/  UIMAD UR7, UR5, UR21, URZ ;  /* 0x00000015050772a4 */ /* 0x000fe4000f8e02ff */
[----:B------:R-:W-:Y:S02]  /*1450*/  USEL UR5, UR16, UR13, !UP1 ;  /* 0x0000000d10057287 */ /* 0x000fe4000c800000 */
[----:B------:R-:W-:Y:S02]  /*1460*/  UIMAD UR12, UR6, UR21, URZ ;  /* 0x00000015060c72a4 */ /* 0x000fe4000f8e02ff */
[----:B------:R-:W-:-:S02]  /*1470*/  UISETP.GE.AND UP0, UPT, UR4, UR7, UPT ;  /* 0x000000070400728c */ /* 0x000fc4000bf06270 */
[----:B------:R-:W-:Y:S02]  /*1480*/  UIMAD.WIDE.U32 UR10, UR4, UR8, URZ ;  /* 0x00000008040a72a5 */ /* 0x000fe4000f8e00ff */
[----:B------:R-:W-:Y:S02]  /*1490*/  UISETP.GE.OR UP0, UPT, UR5, UR12, UP0 ;  /* 0x0000000c0500728c */ /* 0x000fe40008706670 */
[----:B------:R-:W-:Y:S02]  /*14a0*/  UIMAD.WIDE.U32 UR12, UR5, UR8, URZ ;  /* 0x00000008050c72a5 */ /* 0x000fe4000f8e00ff */
[----:B------:R-:W-:Y:S01]  /*14b0*/  UIADD3 UR10, UPT, UPT, -UR4, URZ, URZ ;  /* 0x000000ff040a7290 */ /* 0x000fe2000fffe1ff */
[----:B------:R-:W-:Y:S01]  /*14c0*/  UMOV UR8, UR11 ;  /* 0x0000000b00087c82 */ /* 0x000fe20008000000 */
[----:B------:R-:W-:Y:S02]  /*14d0*/  UIADD3 UR11, UPT, UPT, -UR5, URZ, URZ ;  /* 0x000000ff050b7290 */ /* 0x000fe4000fffe1ff */
[----:B------:R-:W-:-:S03]  /*14e0*/  USHF.R.U32.HI UR8, URZ, UR9, UR8 ;  /* 0x00000009ff087299 */ /* 0x000fc60008011608 */
[----:B------:R-:W-:Y:S01]  /*14f0*/  @!UP0 UMOV UR7, UR13 ;  /* 0x0000000d00078c82 */ /* 0x000fe20008000000 */
[----:B------:R-:W-:Y:S02]  /*1500*/  UIMAD UR20, UR14, UR10, UR20 ;  /* 0x0000000a0e1472a4 */ /* 0x000fe4000f8e0214 */
[----:B------:R-:W-:Y:S02]  /*1510*/  USEL UR8, UR4, UR8, !UP2 ;  /* 0x0000000804087287 */ /* 0x000fe4000d000000 */
[----:B------:R-:W-:Y:S02]  /*1520*/  @!UP0 USHF.R.U32.HI UR7, URZ, UR9, UR7 ;  /* 0x00000009ff078299 */ /* 0x000fe40008011607 */
[----:B------:R-:W-:Y:S02]  /*1530*/  UIADD3 UR9, UPT, UPT, -UR8, URZ, URZ ;  /* 0x000000ff08097290 */ /* 0x000fe4000fffe1ff */
[----:B------:R-:W-:Y:S02]  /*1540*/  @!UP0 USEL UR7, UR5, UR7, !UP2 ;  /* 0x0000000705078287 */ /* 0x000fe4000d000000 */
[----:B------:R-:W-:-:S02]  /*1550*/  UIMAD UR9, UR21, UR9, UR4 ;  /* 0x00000009150972a4 */ /* 0x000fc4000f8e0204 */
[----:B------:R-:W-:Y:S02]  /*1560*/  @!UP0 UIADD3 UR8, UPT, UPT, UR8, -UR7, URZ ;  /* 0x8000000708088290 */ /* 0x000fe4000fffe0ff */
[----:B------:R-:W-:Y:S02]  /*1570*/  @!UP0 UIMAD UR6, UR9, UR6, UR7 ;  /* 0x00000006090682a4 */ /* 0x000fe4000f8e0207 */
[----:B------:R-:W-:Y:S02]  /*1580*/  @!UP0 UIMAD UR4, UR8, UR21, UR5 ;  /* 0x00000015080482a4 */ /* 0x000fe4000f8e0205 */
[----:B------:R-:W-:Y:S02]  /*1590*/  UIMAD UR16, UR27, UR11, UR16 ;  /* 0x0000000b1b1072a4 */ /* 0x000fe4000f8e0210 */
[----:B------:R-:W-:Y:S01]  /*15a0*/  UIMAD UR20, UR4, UR14, UR20 ;  /* 0x0000000e041472a4 */ /* 0x000fe2000f8e0214 */
[----:B------:R-:W-:Y:S02]  /*15b0*/  @!UP0 UMOV UR5, UR6 ;  /* 0x0000000600058c82 */ /* 0x000fe40008000000 */
[----:B------:R-:W-:-:S12]  /*15c0*/  UIMAD UR16, UR5, UR27, UR16 ;  /* 0x0000001b051072a4 */ /* 0x000fd8000f8e0210 */
.L_x_19:
[----:B------:R-:W-:Y:S02]  /*15d0*/  UISETP.NE.AND UP1, UPT, UR28, 0x1, UPT ;  /* 0x000000011c00788c */ /* 0x000fe4000bf25270 */
[----:B------:R-:W-:Y:S02]  /*15e0*/  UISETP.NE.AND UP0, UPT, UR17, 0x2, UPT ;  /* 0x000000021100788c */ /* 0x000fe4000bf05270 */
[----:B------:R-:W-:-:S05]  /*15f0*/  ULOP3.LUT UR21, UR26, 0x800, URZ, 0xc0, !UPT ;  /* 0x000008001a157892 */ /* 0x000fca000f8ec0ff */
[----:B------:R-:W-:Y:S07]  /*1600*/  BRA.U UP1, `(.L_x_20) ;  /* 0x0000000101447547 */ /* 0x000fee000b800000 */
[----:B------:R-:W1:Y:S01]  /*1610*/  LDCU.128 UR8, c[0x0][0xb10] ;  /* 0x00016200ff0877ac */ /* 0x000e620008000c00 */
[----:B------:R-:W2:Y:S01]  /*1620*/  LDCU UR12, c[0x0][0xb0c] ;  /* 0x00016180ff0c77ac */ /* 0x000ea20008000800 */
[----:B------:R-:W3:Y:S01]  /*1630*/  LDCU UR13, c[0x0][0xb20] ;  /* 0x00016400ff0d77ac */ /* 0x000ee20008000800 */
[----:B-1----:R-:W-:Y:S02]  /*1640*/  UIMAD.WIDE.U32 UR6, UR16, UR8, URZ ;  /* 0x00000008100672a5 */ /* 0x002fe4000f8e00ff */
[----:B------:R-:W-:Y:S02]  /*1650*/  UIMAD.WIDE.U32 UR4, UR20, UR11, URZ ;  /* 0x0000000b140472a5 */ /* 0x000fe4000f8e00ff */
[----:B--2---:R-:W-:Y:S02]  /*1660*/  UISETP.NE.AND UP2, UPT, UR12, 0x1, UPT ;  /* 0x000000010c00788c */ /* 0x004fe4000bf45270 */
[----:B------:R-:W-:Y:S01]  /*1670*/  UISETP.NE.AND UP1, UPT, UR10, 0x1, UPT ;  /* 0x000000010a00788c */ /* 0x000fe2000bf25270 */
[----:B------:R-:W-:-:S02]  /*1680*/  UMOV UR6, UR7 ;  /* 0x0000000700067c82 */ /* 0x000fc40008000000 */
[----:B------:R-:W-:Y:S01]  /*1690*/  UMOV UR4, UR5 ;  /* 0x0000000500047c82 */ /* 0x000fe20008000000 */
[----:B------:R-:W-:Y:S02]  /*16a0*/  USHF.R.U32.HI UR6, URZ, UR9, UR6 ;  /* 0x00000009ff067299 */ /* 0x000fe40008011606 */
[----:B---3--:R-:W-:Y:S02]  /*16b0*/  USHF.R.U32.HI UR4, URZ, UR13, UR4 ;  /* 0x0000000dff047299 */ /* 0x008fe40008011604 */
[----:B------:R-:W-:Y:S02]  /*16c0*/  USEL UR5, UR16, UR6, !UP2 ;  /* 0x0000000610057287 */ /* 0x000fe4000d000000 */
[----:B------:R-:W-:-:S04]  /*16d0*/  USEL UR4, UR20, UR4, !UP1 ;  /* 0x0000000414047287 */ /* 0x000fc8000c800000 */
[----:B------:R-:W-:Y:S02]  /*16e0*/  UIADD3 UR6, UPT, UPT, UR5, -UR4, URZ ;  /* 0x8000000405067290 */ /* 0x000fe4000fffe0ff */
[----:B------:R-:W-:Y:S02]  /*16f0*/  UIADD3 UR4, UPT, UPT, -UR5, UR4, URZ ;  /* 0x0000000405047290 */ /* 0x000fe4000fffe1ff */
[----:B------:R-:W-:Y:S02]  /*1700*/  UIMAD UR20, UR6, UR10, UR20 ;  /* 0x0000000a061472a4 */ /* 0x000fe4000f8e0214 */
[----:B------:R-:W-:-:S12]  /*1710*/  UIMAD UR16, UR4, UR12, UR16 ;  /* 0x0000000c041072a4 */ /* 0x000fd8000f8e0210 */
.L_x_20:
[----:B------:R-:W-:Y:S05]  /*1720*/  BRA.U !UP5, `(.L_x_21) ;  /* 0x000000010d0c7547 */ /* 0x000fea000b800000 */
[----:B------:R-:W-:Y:S01]  /*1730*/  UCGABAR_WAIT ;  /* 0x0000000000007dc7 */ /* 0x000fe20008000000 */
[----:B------:R-:W-:Y:S01]  /*1740*/  CCTL.IVALL ;  /* 0x00000000ff00798f */ /* 0x000fe20002000000 */
[----:B------:R-:W-:Y:S05]  /*1750*/  BRA `(.L_x_22) ;  /* 0x0000000000047947 */ /* 0x000fea0003800000 */
.L_x_21:
[----:B------:R-:W-:Y:S06]  /*1760*/  BAR.SYNC.DEFER_BLOCKING 0x0 ;  /* 0x0000000000007b1d */ /* 0x000fec0000010000 */
.L_x_22:
[----:B------:R-:W-:Y:S05]  /*1770*/  BRA.U UP0, `(.L_x_23) ;  /* 0x0000001500e07547 */ /* 0x000fea000b800000 */
[----:B------:R-:W1:Y:S01]  /*1780*/  LDCU UR6, c[0x0][0x38c] ;  /* 0x00007180ff0677ac */ /* 0x000e620008000800 */
[----:B------:R-:W-:Y:S01]  /*1790*/  PLOP3.LUT P1, PT, PT, PT, UP3, 0x80, 0x8 ;  /* 0x000000000008781c */ /* 0x000fe20003f2f038 */
[----:B------:R-:W-:Y:S01]  /*17a0*/  IMAD.MOV.U32 R12, RZ, RZ, 0x1 ;  /* 0x00000001ff0c7424 */ /* 0x000fe200078e00ff */
[----:B------:R-:W-:Y:S01]  /*17b0*/  ISETP.EQ.OR P2, PT, R0, RZ, P3 ;  /* 0x000000ff0000720c */ /* 0x000fe20001f42670 */
[----:B------:R-:W-:Y:S01]  /*17c0*/  UISETP.NE.AND UP1, UPT, UR17, URZ, UPT ;  /* 0x000000ff1100728c */ /* 0x000fe2000bf25270 */
[----:B------:R-:W-:Y:S02]  /*17d0*/  PLOP3.LUT P1, PT, P1, PT, PT, 0x8, 0x80 ;  /* 0x000000000080781c */ /* 0x000fe40000f2e170 */
[----:B------:R-:W-:Y:S01]  /*17e0*/  CS2R R10, SRZ ;  /* 0x00000000000a7805 */ /* 0x000fe2000001ff00 */
[----:B------:R-:W-:Y:S01]  /*17f0*/  IMAD.MOV.U32 R9, RZ, RZ, RZ ;  /* 0x000000ffff097224 */ /* 0x000fe200078e00ff */
[----:B------:R-:W2:Y:S01]  /*1800*/  LDCU UR39, c[0x0][0x370] ;  /* 0x00006e00ff2777ac */ /* 0x000ea20008000800 */
[----:B------:R-:W-:Y:S01]  /*1810*/  IMAD.MOV.U32 R8, RZ, RZ, 0x1 ;  /* 0x00000001ff087424 */ /* 0x000fe200078e00ff */
[----:B------:R-:W-:Y:S01]  /*1820*/  USEL UR25, UR43, 0x2, UP1 ;  /* 0x000000022b197887 */ /* 0x000fe20008800000 */
[----:B------:R-:W3:Y:S01]  /*1830*/  LDCU.64 UR28, c[0x0][0x348] ;  /* 0x00006900ff1c77ac */ /* 0x000ee20008000a00 */
[----:B-1----:R-:W-:-:S02]  /*1840*/  UIADD3 UR5, UPT, UPT, UR6, 0x1f, URZ ;  /* 0x0000001f06057890 */ /* 0x002fc4000fffe0ff */
[----:B------:R-:W-:Y:S02]  /*1850*/  USHF.R.U32.HI UR44, URZ, 0x5, UR21 ;  /* 0x00000005ff2c7899 */ /* 0x000fe40008011615 */
[----:B------:R-:W-:Y:S02]  /*1860*/  USHF.R.S32.HI UR4, URZ, 0x1f, UR5 ;  /* 0x0000001fff047899 */ /* 0x000fe40008011405 */
[----:B------:R-:W-:Y:S02]  /*1870*/  UIADD3 UR45, UPT, UPT, UR6, 0x3e, URZ ;  /* 0x0000003e062d7890 */ /* 0x000fe4000fffe0ff */
[----:B------:R-:W-:Y:S01]  /*1880*/  ULEA.HI UR4, UR4, UR5, URZ, 0x5 ;  /* 0x0000000504047291 */ /* 0x000fe2000f8f28ff */
[----:B------:R-:W1:Y:S03]  /*1890*/  LDCU UR38, c[0x0][0x374] ;  /* 0x00006e80ff2677ac */ /* 0x000e660008000800 */
[----:B------:R-:W-:-:S02]  /*18a0*/  USHF.R.S32.HI UR41, URZ, 0x5, UR4 ;  /* 0x00000005ff297899 */ /* 0x000fc40008011404 */
[----:B------:R-:W-:Y:S02]  /*18b0*/  UIADD3 UR4, UPT, UPT, UR6, -0x1, URZ ;  /* 0xffffffff06047890 */ /* 0x000fe4000fffe0ff */
[----:B------:R-:W-:Y:S02]  /*18c0*/  UISETP.LT.U32.AND UP0, UPT, UR41, 0xc, UPT ;  /* 0x0000000c2900788c */ /* 0x000fe4000bf01070 */
[----:B------:R-:W-:Y:S02]  /*18d0*/  UISETP.GE.U32.AND UP2, UPT, UR4, -0x3f, UPT ;  /* 0xffffffc10400788c */ /* 0x000fe4000bf46070 */
[----:B------:R-:W-:Y:S01]  /*18e0*/  USEL UR40, UR41, 0xc, UP0 ;  /* 0x0000000c29287887 */ /* 0x000fe20008000000 */
[----:B------:R-:W-:-:S03]  /*18f0*/  UMOV UR5, URZ ;  /* 0x000000ff00057c82 */ /* 0x000fc60008000000 */
[----:B------:R-:W-:Y:S02]  /*1900*/  UIADD3 UR24, UPT, UPT, UR40, -0x1, URZ ;  /* 0xffffffff28187890 */ /* 0x000fe4000fffe0ff */
[----:B------:R-:W-:-:S03]  /*1910*/  UIADD3 UR43, UPT, UPT, UR41, -UR40, URZ ;  /* 0x80000028292b7290 */ /* 0x000fc6000fffe0ff */
[----:B------:R-:W-:-:S04]  /*1920*/  @UP2 UIADD3 UR24, UPT, UPT, UR40, URZ, URZ ;  /* 0x000000ff28182290 */ /* 0x000fc8000fffe0ff */
[----:B-123--:R-:W-:-:S12]  /*1930*/  UIADD3 UR24, UPT, UPT, UR24, 0x1, URZ ;  /* 0x0000000118187890 */ /* 0x00efd8000fffe0ff */
.L_x_43:
[----:B------:R-:W-:Y:S01]  /*1940*/  UISETP.NE.AND UP0, UPT, UR47, URZ, UPT ;  /* 0x000000ff2f00728c */ /* 0x000fe2000bf05270 */
[----:B-1----:R-:W1:Y:S08]  /*1950*/  S2UR UR47, SR_CgaCtaId ;  /* 0x00000000002f79c3 */ /* 0x002e700000008800 */
[----:B------:R-:W-:Y:S05]  /*1960*/  BRA.U UP0, `(.L_x_24) ;  /* 0x0000000100347547 */ /* 0x000fea000b800000 */
[----:B------:R-:W2:Y:S01]  /*1970*/  S2R R0, SR_CgaCtaId ;  /* 0x0000000000007919 */ /* 0x000ea20000008800 */
[----:B------:R-:W-:Y:S02]  /*1980*/  MOV R3, 0x400 ;  /* 0x0000040000037802 */ /* 0x000fe40000000f00 */
[----:B------:R-:W-:Y:S02]  /*1990*/  SHF.L.U32 R2, R8, 0x1f, RZ ;  /* 0x0000001f08027819 */ /* 0x000fe400000006ff */
[----:B--2---:R-:W-:-:S05]  /*19a0*/  LEA R0, R0, R3, 0x18 ;  /* 0x0000000300007211 */ /* 0x004fca00078ec0ff */
[----:B------:R-:W-:-:S04]  /*19b0*/  IMAD R3, R9, 0x8, R0 ;  /* 0x0000000809037824 */ /* 0x000fc800078e0200 */
[----:B------:R-:W2:Y:S02]  /*19c0*/  SYNCS.PHASECHK.TRANS64.TRYWAIT P0, [R3+URZ+0x180], R2 ;  /* 0x00018002030075a7 */ /* 0x000ea400080011ff */
[----:B--2---:R-:W-:Y:S05]  /*19d0*/  @!P0 BRA `(.L_x_25) ;  /* 0x0000007c00b48947 */ /* 0x004fea0003800000 */
.L_x_147:
[----:B------:R-:W-:Y:S01]  /*19e0*/  VIADD R9, R9, 0x1 ;  /* 0x0000000109097836 */ /* 0x000fe20000000000 */
[----:B------:R2:W-:Y:S04]  /*19f0*/  SYNCS.ARRIVE.TRANS64.A1T0 RZ, [R3+URZ+0x170], RZ ;  /* 0x000170ff03ff79a7 */ /* 0x0005e800081000ff */
[----:B------:R-:W-:-:S04]  /*1a00*/  ISETP.NE.AND P0, PT, R9, 0x2, PT ;  /* 0x000000020900780c */ /* 0x000fc80003f05270 */
[----:B------:R-:W-:Y:S02]  /*1a10*/  SEL R9, R9, RZ, P0 ;  /* 0x000000ff09097207 */ /* 0x000fe40000000000 */
[----:B--2---:R-:W-:-:S04]  /*1a20*/  SEL R3, RZ, 0x1, P0 ;  /* 0x00000001ff037807 */ /* 0x004fc80000000000 */
[----:B------:R-:W-:-:S07]  /*1a30*/  LOP3.LUT R8, R8, R3, RZ, 0x3c, !PT ;  /* 0x0000000308087212 */ /* 0x000fce00078e3cff */
.L_x_24:
[----:B------:R-:W-:Y:S01]  /*1a40*/  UMOV UR6, 0x400 ;  /* 0x0000040000067882 */ /* 0x000fe20000000000 */
[----:B------:R-:W-:Y:S01]  /*1a50*/  SHF.L.U32 R0, R12, 0x1f, RZ ;  /* 0x0000001f0c007819 */ /* 0x000fe200000006ff */
[----:B-1----:R-:W-:Y:S02]  /*1a60*/  ULEA UR6, UR47, UR6, 0x18 ;  /* 0x000000062f067291 */ /* 0x002fe4000f8ec0ff */
[----:B------:R-:W-:Y:S02]  /*1a70*/  UISETP.GE.U32.AND UP0, UPT, UR45, 0x3f, UPT ;  /* 0x0000003f2d00788c */ /* 0x000fe4000bf06070 */
[----:B------:R-:W-:Y:S02]  /*1a80*/  ULEA UR4, UR5, UR6, 0x3 ;  /* 0x0000000605047291 */ /* 0x000fe4000f8e18ff */
[----:B------:R-:W-:Y:S02]  /*1a90*/  USHF.L.U32 UR11, UR20, 0x7, URZ ;  /* 0x00000007140b7899 */ /* 0x000fe400080006ff */
[----:B------:R-:W-:Y:S01]  /*1aa0*/  ULEA UR35, UR16, UR44, 0x7 ;  /* 0x0000002c10237291 */ /* 0x000fe2000f8e38ff */
[----:B------:R-:W-:-:S04]  /*1ab0*/  UMOV UR13, URZ ;  /* 0x000000ff000d7c82 */ /* 0x000fc80008000000 */
[----:B------:R1:W2:Y:S01]  /*1ac0*/  SYNCS.PHASECHK.TRANS64.TRYWAIT P0, [UR4+0x60], R0 ;  /* 0x00006000ff0075a7 */ /* 0x0002a20008001104 */
[----:B------:R-:W-:Y:S06]  /*1ad0*/  BRA.U !UP0, `(.L_x_26) ;  /* 0x0000000108bc7547 */ /* 0x000fec000b800000 */
[----:B------:R-:W-:Y:S01]  /*1ae0*/  UMOV UR7, URZ ;  /* 0x000000ff00077c82 */ /* 0x000fe20008000000 */
[----:B------:R-:W-:-:S05]  /*1af0*/  UMOV UR4, UR5 ;  /* 0x0000000500047c82 */ /* 0x000fca0008000000 */
.L_x_32:
[----:B------:R-:W-:Y:S01]  /*1b00*/  ULEA UR33, UR4, UR6, 0x3 ;  /* 0x0000000604217291 */ /* 0x000fe2000f8e18ff */
[----:B--2---:R-:W-:Y:S01]  /*1b10*/  @!P3 MOV R2, 0x4000 ;  /* 0x000040000002b802 */ /* 0x004fe20000000f00 */
[----:B--2-4-:R-:W-:Y:S10]  /*1b20*/  @P0 BRA `(.L_x_27) ;  /* 0x00000000000c0947 */ /* 0x014ff40003800000 */
[----:B------:R-:W-:-:S04]  /*1b30*/  SHF.L.U32 R3, R12, 0x1f, RZ ;  /* 0x0000001f0c037819 */ /* 0x000fc800000006ff */
[----:B------:R-:W2:Y:S02]  /*1b40*/  SYNCS.PHASECHK.TRANS64.TRYWAIT P0, [UR33+0x60], R3 ;  /* 0x00006003ff0075a7 */ /* 0x000ea40008001121 */
[----:B--2---:R-:W-:Y:S05]  /*1b50*/  @!P0 BRA `(.L_x_28) ;  /* 0x0000007c00688947 */ /* 0x004fea0003800000 */
.L_x_27:
[----:B------:R2:W-:Y:S01]  /*1b60*/  @!P3 SYNCS.ARRIVE.TRANS64 RZ, [UR33], R2 ;  /* 0x00000002ffffb9a7 */ /* 0x0005e20008000021 */
[----:B------:R-:W-:-:S04]  /*1b70*/  ULOP3.LUT UR5, UR25, 0x2, URZ, 0xfc, !UPT ;  /* 0x0000000219057892 */ /* 0x000fc8000f8efcff */
[----:B------:R-:W-:-:S09]  /*1b80*/  UISETP.NE.AND UP0, UPT, UR5, 0x2, UPT ;  /* 0x000000020500788c */ /* 0x000fd2000bf05270 */
[----:B------:R-:W-:Y:S05]  /*1b90*/  BRA.U UP0, `(.L_x_29) ;  /* 0x0000000100047547 */ /* 0x000fea000b800000 */
[----:B------:R-:W-:Y:S05]  /*1ba0*/  BPT.TRAP 0x1 ;  /* 0x000000040000795c */ /* 0x000fea0000300000 */
.L_x_29:
[----:B------:R-:W-:Y:S04]  /*1bb0*/  BSSY.RECONVERGENT B0, `(.L_x_30) ;  /* 0x0000003000007945 */ /* 0x000fe80003800200 */
[----:B------:R-:W-:Y:S05]  /*1bc0*/  @P2 BRA `(.L_x_31) ;  /* 0x0000000000042947 */ /* 0x000fea0003800000 */
[----:B------:R-:W-:Y:S05]  /*1bd0*/  BPT.TRAP 0x1 ;  /* 0x000000040000795c */ /* 0x000fea0000300000 */
.L_x_31:
[----:B------:R-:W-:Y:S05]  /*1be0*/  BSYNC.RECONVERGENT B0 ;  /* 0x0000000000007941 */ /* 0x000fea0003800200 */
.L_x_30:
[----:B------:R-:W-:Y:S02]  /*1bf0*/  UIADD3 UR5, UPT, UPT, UR4, 0x1, URZ ;  /* 0x0000000104057890 */ /* 0x000fe4000fffe0ff */
[----:B------:R-:W-:Y:S02]  /*1c00*/  UIADD3 UR16, UP1, UPT, UR28, 0x80, URZ ;  /* 0x000000801c107890 */ /* 0x000fe4000ff3e0ff */
[----:B------:R-:W-:Y:S02]  /*1c10*/  UISETP.NE.AND UP0, UPT, UR5, 0xc, UPT ;  /* 0x0000000c0500788c */ /* 0x000fe4000bf05270 */
[----:B------:R-:W-:Y:S02]  /*1c20*/  USHF.L.U32 UR34, UR7, 0x5, URZ ;  /* 0x0000000507227899 */ /* 0x000fe400080006ff */
[----:B------:R-:W-:Y:S02]  /*1c30*/  USEL UR9, URZ, 0x1, UP0 ;  /* 0x00000001ff097887 */ /* 0x000fe40008000000 */
[----:B------:R-:W-:-:S02]  /*1c40*/  USEL UR5, UR5, URZ, UP0 ;  /* 0x000000ff05057287 */ /* 0x000fc40008000000 */
[----:B------:R-:W-:Y:S02]  /*1c50*/  UIADD3 UR14, UP0, UPT, UR28, 0x180, URZ ;  /* 0x000001801c0e7890 */ /* 0x000fe4000ff1e0ff */
[----:B------:R-:W-:Y:S01]  /*1c60*/  ULEA UR8, UR5, UR6, 0x3 ;  /* 0x0000000605087291 */ /* 0x000fe2000f8e18ff */
[----:B------:R-:W-:Y:S01]  /*1c70*/  LOP3.LUT R12, R12, UR9, RZ, 0x3c, !PT ;  /* 0x000000090c0c7c12 */ /* 0x000fe2000f8e3cff */
[----:B------:R-:W-:Y:S02]  /*1c80*/  UIADD3.X UR17, UPT, UPT, URZ, UR29, URZ, UP1, !UPT ;  /* 0x0000001dff117290 */ /* 0x000fe40008ffe4ff */
[----:B------:R-:W-:Y:S01]  /*1c90*/  UIADD3.X UR15, UPT, UPT, URZ, UR29, URZ, UP0, !UPT ;  /* 0x0000001dff0f7290 */ /* 0x000fe200087fe4ff */
[----:B-1----:R-:W-:Y:S01]  /*1ca0*/  SHF.L.U32 R0, R12, 0x1f, RZ ;  /* 0x0000001f0c007819 */ /* 0x002fe200000006ff */
[----:B------:R-:W-:Y:S01]  /*1cb0*/  UMOV UR18, 0x0 ;  /* 0x0000000000127882 */ /* 0x000fe20000000000 */
[----:B------:R-:W-:Y:S01]  /*1cc0*/  UMOV UR19, 0x10000000 ;  /* 0x1000000000137882 */ /* 0x000fe20000000000 */
[----:B------:R-:W-:Y:S01]  /*1cd0*/  UMOV UR12, UR36 ;  /* 0x00000024000c7c82 */ /* 0x000fe20008000000 */
[----:B------:R3:W4:Y:S01]  /*1ce0*/  SYNCS.PHASECHK.TRANS64.TRYWAIT P0, [UR8+0x60], R0 ;  /* 0x00006000ff0075a7 */ /* 0x0007220008001108 */
[----:B------:R-:W-:Y:S01]  /*1cf0*/  USHF.L.U32 UR8, UR4, 0xd, URZ ;  /* 0x0000000d04087899 */ /* 0x000fe200080006ff */
[----:B------:R-:W-:-:S02]  /*1d00*/  UMOV UR9, UR33 ;  /* 0x0000002100097c82 */ /* 0x000fc40008000000 */
[----:B------:R-:W-:Y:S01]  /*1d10*/  UMOV UR4, 0x30000 ;  /* 0x0003000000047882 */ /* 0x000fe20000000000 */
[----:B------:R-:W-:Y:S02]  /*1d20*/  ULEA UR32, UR21, UR8, 0x1 ;  /* 0x0000000815207291 */ /* 0x000fe4000f8e08ff */
[----:B------:R-:W-:Y:S02]  /*1d30*/  UIADD3 UR8, UPT, UPT, UR6, 0x20400, UR8 ;  /* 0x0002040006087890 */ /* 0x000fe4000fffe008 */
[----:B------:R-:W-:Y:S01]  /*1d40*/  UIADD3 UR32, UPT, UPT, UR6, 0x8400, UR32 ;  /* 0x0000840006207890 */ /* 0x000fe2000fffe020 */
[----:B------:R-:W-:Y:S01]  /*1d50*/  UMOV UR10, UR34 ;  /* 0x00000022000a7c82 */ /* 0x000fe20008000000 */
[----:B------:R-:W-:Y:S01]  /*1d60*/  UIADD3 UR7, UPT, UPT, UR7, 0x1, URZ ;  /* 0x0000000107077890 */ /* 0x000fe2000fffe0ff */
[----:B------:R-:W-:-:S03]  /*1d70*/  UMOV UR13, UR24 ;  /* 0x00000018000d7c82 */ /* 0x000fc60008000000 */
[----:B------:R-:W-:-:S03]  /*1d80*/  UISETP.NE.AND UP0, UPT, UR7, UR24, UPT ;  /* 0x000000180700728c */ /* 0x000fc6000bf05270 */
[----:B------:R1:W-:Y:S01]  /*1d90*/  UTMALDG.3D.MULTICAST [UR32], [UR16], UR4, desc[UR18] ;  /* 0x00001220100073b4 */ /* 0x0003e20008011804 */
[----:B------:R3:W-:Y:S01]  /*1da0*/  UTMALDG.3D [UR8], [UR14], desc[UR18] ;  /* 0x000012080e0075b4 */ /* 0x0007e20008011000 */
[----:B-1----:R-:W-:-:S04]  /*1db0*/  UMOV UR4, UR5 ;  /* 0x0000000500047c82 */ /* 0x002fc80008000000 */
[----:B---3--:R-:W-:Y:S05]  /*1dc0*/  BRA.U UP0, `(.L_x_32) ;  /* 0xfffffffd004c7547 */ /* 0x008fea000b83ffff */
.L_x_26:
[----:B------:R-:W-:Y:S01]  /*1dd0*/  ULEA UR4, UR5, UR6, 0x3 ;  /* 0x0000000605047291 */ /* 0x000fe2000f8e18ff */
[----:B-1----:R-:W-:Y:S01]  /*1de0*/  SHF.L.U32 R0, R12, 0x1f, RZ ;  /* 0x0000001f0c007819 */ /* 0x002fe200000006ff */
[----:B------:R-:W-:Y:S01]  /*1df0*/  @!P1 SYNCS.ARRIVE.TRANS64.A1T0 RZ, [UR6+0x108], RZ ;  /* 0x000108ffffff99a7 */ /* 0x000fe20008100006 */
[----:B------:R-:W-:-:S06]  /*1e00*/  UISETP.GT.AND UP0, UPT, UR41, UR40, UPT ;  /* 0x000000282900728c */ /* 0x000fcc000bf04270 */
[----:B--2-4-:R1:W2:Y:S03]  /*1e10*/  SYNCS.PHASECHK.TRANS64.TRYWAIT P0, [UR4+0x60], R0 ;  /* 0x00006000ff0075a7 */ /* 0x0142a60008001104 */
[----:B------:R-:W-:Y:S05]  /*1e20*/  BRA.U !UP0, `(.L_x_33) ;  /* 0x0000000108c07547 */ /* 0x000fea000b800000 */
[----:B------:R-:W-:Y:S01]  /*1e30*/  UIADD3 UR26, UPT, UPT, UR43, UR13, URZ ;  /* 0x0000000d2b1a7290 */ /* 0x000fe2000fffe0ff */
[----:B------:R-:W-:-:S11]  /*1e40*/  UMOV UR4, UR5 ;  /* 0x0000000500047c82 */ /* 0x000fd60008000000 */
.L_x_39:
[----:B------:R-:W-:Y:S01]  /*1e50*/  ULEA UR17, UR4, UR6, 0x3 ;  /* 0x0000000604117291 */ /* 0x000fe2000f8e18ff */
[----:B--2---:R-:W-:Y:S01]  /*1e60*/  @!P3 MOV R2, 0x4000 ;  /* 0x000040000002b802 */ /* 0x004fe20000000f00 */
[----:B--2-4-:R-:W-:Y:S10]  /*1e70*/  @P0 BRA `(.L_x_34) ;  /* 0x00000000000c0947 */ /* 0x014ff40003800000 */
[----:B------:R-:W-:-:S04]  /*1e80*/  SHF.L.U32 R3, R12, 0x1f, RZ ;  /* 0x0000001f0c037819 */ /* 0x000fc800000006ff */
[----:B------:R-:W2:Y:S02]  /*1e90*/  SYNCS.PHASECHK.TRANS64.TRYWAIT P0, [UR17+0x60], R3 ;  /* 0x00006003ff0075a7 */ /* 0x000ea40008001111 */
[----:B--2---:R-:W-:Y:S05]  /*1ea0*/  @!P0 BRA `(.L_x_35) ;  /* 0x0000007800ac8947 */ /* 0x004fea0003800000 */
.L_x_34:
[----:B------:R2:W-:Y:S01]  /*1eb0*/  @!P3 SYNCS.ARRIVE.TRANS64 RZ, [UR17], R2 ;  /* 0x00000002ffffb9a7 */ /* 0x0005e20008000011 */
[----:B------:R-:W-:-:S04]  /*1ec0*/  ULOP3.LUT UR5, UR25, 0x2, URZ, 0xfc, !UPT ;  /* 0x0000000219057892 */ /* 0x000fc8000f8efcff */
[----:B------:R-:W-:-:S09]  /*1ed0*/  UISETP.NE.AND UP0, UPT, UR5, 0x2, UPT ;  /* 0x000000020500788c */ /* 0x000fd2000bf05270 */
[----:B------:R-:W-:Y:S05]  /*1ee0*/  BRA.U UP0, `(.L_x_36) ;  /* 0x0000000100047547 */ /* 0x000fea000b800000 */
[----:B------:R-:W-:Y:S05]  /*1ef0*/  BPT.TRAP 0x1 ;  /* 0x000000040000795c */ /* 0x000fea0000300000 */
.L_x_36:
[----:B------:R-:W-:Y:S04]  /*1f00*/  BSSY.RECONVERGENT B0, `(.L_x_37) ;  /* 0x0000003000007945 */ /* 0x000fe80003800200 */
[----:B------:R-:W-:Y:S05]  /*1f10*/  @P2 BRA `(.L_x_38) ;  /* 0x0000000000042947 */ /* 0x000fea0003800000 */
[----:B------:R-:W-:Y:S05]  /*1f20*/  BPT.TRAP 0x1 ;  /* 0x000000040000795c */ /* 0x000fea0000300000 */
.L_x_38:
[----:B------:R-:W-:Y:S05]  /*1f30*/  BSYNC.RECONVERGENT B0 ;  /* 0x0000000000007941 */ /* 0x000fea0003800200 */
.L_x_37:
[----:B------:R-:W-:Y:S02]  /*1f40*/  UIADD3 UR5, UPT, UPT, UR4, 0x1, URZ ;  /* 0x0000000104057890 */ /* 0x000fe4000fffe0ff */
[----:B------:R-:W-:Y:S02]  /*1f50*/  UIADD3 UR14, UP1, UPT, UR28, 0x80, URZ ;  /* 0x000000801c0e7890 */ /* 0x000fe4000ff3e0ff */
[----:B------:R-:W-:Y:S02]  /*1f60*/  UISETP.NE.AND UP0, UPT, UR5, 0xc, UPT ;  /* 0x0000000c0500788c */ /* 0x000fe4000bf05270 */
[----:B------:R-:W-:Y:S02]  /*1f70*/  USHF.L.U32 UR18, UR13, 0x5, URZ ;  /* 0x000000050d127899 */ /* 0x000fe400080006ff */
[----:B------:R-:W-:Y:S02]  /*1f80*/  USEL UR8, URZ, 0x1, UP0 ;  /* 0x00000001ff087887 */ /* 0x000fe40008000000 */
[----:B------:R-:W-:-:S02]  /*1f90*/  USEL UR5, UR5, URZ, UP0 ;  /* 0x000000ff05057287 */ /* 0x000fc40008000000 */
[----:B------:R-:W-:Y:S02]  /*1fa0*/  UIADD3 UR22, UP0, UPT, UR28, 0x180, URZ ;  /* 0x000001801c167890 */ /* 0x000fe4000ff1e0ff */
[----:B------:R-:W-:Y:S01]  /*1fb0*/  LOP3.LUT R12, R12, UR8, RZ, 0x3c, !PT ;  /* 0x000000080c0c7c12 */ /* 0x000fe2000f8e3cff */
[----:B------:R-:W-:Y:S02]  /*1fc0*/  USHF.L.U32 UR8, UR4, 0xd, URZ ;  /* 0x0000000d04087899 */ /* 0x000fe400080006ff */
[----:B------:R-:W-:Y:S01]  /*1fd0*/  ULEA UR7, UR5, UR6, 0x3 ;  /* 0x0000000605077291 */ /* 0x000fe2000f8e18ff */
[----:B-1----:R-:W-:Y:S01]  /*1fe0*/  SHF.L.U32 R0, R12, 0x1f, RZ ;  /* 0x0000001f0c007819 */ /* 0x002fe200000006ff */
[----:B------:R-:W-:Y:S02]  /*1ff0*/  ULEA UR16, UR21, UR8, 0x1 ;  /* 0x0000000815107291 */ /* 0x000fe4000f8e08ff */
[----:B------:R-:W-:Y:S02]  /*2000*/  UIADD3.X UR15, UPT, UPT, URZ, UR29, URZ, UP1, !UPT ;  /* 0x0000001dff0f7290 */ /* 0x000fe40008ffe4ff */
[----:B------:R-:W-:-:S02]  /*2010*/  UIADD3 UR16, UPT, UPT, UR6, 0x8400, UR16 ;  /* 0x0000840006107890 */ /* 0x000fc4000fffe010 */
[----:B------:R-:W-:Y:S01]  /*2020*/  UIADD3 UR8, UPT, UPT, UR6, 0x20400, UR8 ;  /* 0x0002040006087890 */ /* 0x000fe2000fffe008 */
[----:B------:R3:W4:Y:S01]  /*2030*/  SYNCS.PHASECHK.TRANS64.TRYWAIT P0, [UR7+0x60], R0 ;  /* 0x00006000ff0075a7 */ /* 0x0007220008001107 */
[----:B------:R-:W-:Y:S01]  /*2040*/  UIADD3.X UR23, UPT, UPT, URZ, UR29, URZ, UP0, !UPT ;  /* 0x0000001dff177290 */ /* 0x000fe200087fe4ff */
[----:B------:R-:W-:Y:S01]  /*2050*/  UMOV UR4, 0x30000 ;  /* 0x0003000000047882 */ /* 0x000fe20000000000 */
[----:B------:R-:W-:Y:S01]  /*2060*/  UMOV UR30, 0x0 ;  /* 0x00000000001e7882 */ /* 0x000fe20000000000 */
[----:B------:R-:W-:Y:S01]  /*2070*/  UMOV UR31, 0x10000000 ;  /* 0x10000000001f7882 */ /* 0x000fe20000000000 */
[----:B------:R-:W-:Y:S01]  /*2080*/  UMOV UR19, UR35 ;  /* 0x0000002300137c82 */ /* 0x000fe20008000000 */
[----:B------:R-:W-:Y:S01]  /*2090*/  UMOV UR20, UR36 ;  /* 0x0000002400147c82 */ /* 0x000fe20008000000 */
[----:B------:R-:W-:Y:S01]  /*20a0*/  UMOV UR12, UR36 ;  /* 0x00000024000c7c82 */ /* 0x000fe20008000000 */
[----:B------:R-:W-:Y:S01]  /*20b0*/  UMOV UR9, UR17 ;  /* 0x0000001100097c82 */ /* 0x000fe20008000000 */
[----:B------:R-:W-:Y:S01]  /*20c0*/  UMOV UR10, UR18 ;  /* 0x00000012000a7c82 */ /* 0x000fe20008000000 */
[----:B------:R1:W-:Y:S01]  /*20d0*/  UTMALDG.3D.MULTICAST [UR16], [UR14], UR4, desc[UR30] ;  /* 0x00001e100e0073b4 */ /* 0x0003e20008011804 */
[----:B------:R-:W-:-:S04]  /*20e0*/  UIADD3 UR13, UPT, UPT, UR13, 0x1, URZ ;  /* 0x000000010d0d7890 */ /* 0x000fc8000fffe0ff */
[----:B------:R-:W-:Y:S01]  /*20f0*/  UISETP.NE.AND UP0, UPT, UR13, UR26, UPT ;  /* 0x0000001a0d00728c */ /* 0x000fe2000bf05270 */
[----:B------:R3:W-:Y:S01]  /*2100*/  UTMALDG.3D [UR8], [UR22], desc[UR30] ;  /* 0x00001e08160075b4 */ /* 0x0007e20008011000 */
[----:B-1----:R-:W-:-:S07]  /*2110*/  UMOV UR4, UR5 ;  /* 0x0000000500047c82 */ /* 0x002fce0008000000 */
[----:B---3--:R-:W-:Y:S05]  /*2120*/  BRA.U UP0, `(.L_x_39) ;  /* 0xfffffffd00487547 */ /* 0x008fea000b83ffff */
.L_x_33:
[C---:B------:R-:W-:Y:S01]  /*2130*/  LEA R3, R11.reuse, UR6, 0x3 ;  /* 0x000000060b037c11 */ /* 0x040fe2000f8e18ff */
[----:B------:R-:W-:Y:S01]  /*2140*/  NOP ;  /* 0x0000000000007918 */ /* 0x000fe20000000000 */
[----:B-1----:R-:W-:Y:S02]  /*2150*/  SHF.L.U32 R0, R10, 0x1f, RZ ;  /* 0x0000001f0a007819 */ /* 0x002fe400000006ff */
[----:B------:R-:W-:Y:S02]  /*2160*/  LEA R5, R11, UR6, 0x4 ;  /* 0x000000060b057c11 */ /* 0x000fe4000f8e20ff */
[----:B--2-4-:R-:W1:Y:S02]  /*2170*/  SYNCS.PHASECHK.TRANS64.TRYWAIT P0, [R3+URZ+0x110], R0 ;  /* 0x00011000030075a7 */ /* 0x014e6400080011ff */
[----:B-1----:R-:W-:Y:S05]  /*2180*/  @!P0 BRA `(.L_x_40) ;  /* 0x00000078000c8947 */ /* 0x002fea0003800000 */
.L_x_150:
[----:B------:R-:W2:Y:S01]  /*2190*/  LDS.128 R4, [R5+0x1a0] ;  /* 0x0001a00005047984 */ /* 0x000ea20000000c00 */
[----:B------:R-:W-:Y:S01]  /*21a0*/  UISETP.GE.AND UP0, UPT, UR42, 0x1, UPT ;  /* 0x000000012a00788c */ /* 0x000fe2000bf06270 */
[----:B------:R-:W-:Y:S01]  /*21b0*/  @!PT LDS RZ, [RZ] ;  /* 0x00000000fffff984 */ /* 0x000fe20000000800 */
[----:B------:R-:W-:Y:S01]  /*21c0*/  @!PT LDS RZ, [RZ] ;  /* 0x00000000fffff984 */ /* 0x000fe20000000800 */
[----:B------:R-:W-:Y:S01]  /*21d0*/  @!PT LDS RZ, [RZ] ;  /* 0x00000000fffff984 */ /* 0x000fe20000000800 */
[----:B------:R-:W-:Y:S01]  /*21e0*/  @!PT LDS RZ, [RZ] ;  /* 0x00000000fffff984 */ /* 0x000fe20000000800 */
[----:B------:R3:W-:Y:S06]  /*21f0*/  MEMBAR.ALL.CTA ;  /* 0x0000000000007992 */ /* 0x0007ec0000008000 */
[----:B---3--:R-:W3:Y:S01]  /*2200*/  FENCE.VIEW.ASYNC.S ;  /* 0x00000000000073c6 */ /* 0x008ee20000000000 */
[----:B--2---:R-:W-:-:S13]  /*2210*/  LOP3.LUT P0, RZ, R6, 0x1, RZ, 0xc0, !PT ;  /* 0x0000000106ff7812 */ /* 0x004fda000780c0ff */
[----:B---3--:R-:W-:Y:S01]  /*2220*/  VOTEU.ANY UP1, P0 ;  /* 0x0000000000ff7886 */ /* 0x008fe20000020100 */
[----:B------:R-:W-:-:S13]  /*2230*/  PLOP3.LUT P0, PT, PT, PT, UP1, 0x80, 0x8 ;  /* 0x000000000008781c */ /* 0x000fda0003f0f018 */
[----:B-1----:R-:W-:Y:S02]  /*2240*/  @P0 LOP3.LUT R0, R5, 0xffff, RZ, 0xc0, !PT ;  /* 0x0000ffff05000812 */ /* 0x002fe400078ec0ff */
[----:B------:R-:W-:Y:S02]  /*2250*/  @P0 MOV R2, R4 ;  /* 0x0000000400020202 */ /* 0x000fe40000000f00 */
[----:B------:R-:W-:Y:S01]  /*2260*/  @P0 R2UR UR7, R0 ;  /* 0x00000000000702ca */ /* 0x000fe200000e0000 */
[----:B------:R-:W-:Y:S01]  /*2270*/  VIADD R0, R3, 0x120 ;  /* 0x0000012003007836 */ /* 0x000fe20000000000 */
[----:B------:R-:W-:Y:S02]  /*2280*/  @P0 SHF.R.U32.HI R4, RZ, 0x10, R5 ;  /* 0x00000010ff040819 */ /* 0x000fe40000011605 */
[----:B------:R-:W-:Y:S02]  /*2290*/  @P0 R2UR UR8, R2 ;  /* 0x00000000020802ca */ /* 0x000fe400000e0000 */
[----:B------:R-:W-:-:S02]  /*22a0*/  PRMT R0, RZ, 0x654, R0 ;  /* 0x00000654ff007816 */ /* 0x000fc40000000000 */
[----:B------:R-:W-:Y:S02]  /*22b0*/  @P0 R2UR UR4, R4 ;  /* 0x00000000040402ca */ /* 0x000fe400000e0000 */
[----:B------:R1:W-:Y:S03]  /*22c0*/  SYNCS.ARRIVE.TRANS64.RED.A1T0 RZ, [R0+URZ], RZ ;  /* 0x000000ff00ff79a7 */ /* 0x0003e600081004ff */
[----:B------:R-:W-:-:S04]  /*22d0*/  @UP1 UMOV UR27, UR7 ;  /* 0x00000007001b1c82 */ /* 0x000fc80008000000 */
[----:B------:R-:W-:-:S04]  /*22e0*/  @UP1 UMOV UR37, UR8 ;  /* 0x0000000800251c82 */ /* 0x000fc80008000000 */
[----:B------:R-:W-:Y:S01]  /*22f0*/  @UP1 UMOV UR36, UR4 ;  /* 0x0000000400241c82 */ /* 0x000fe20008000000 */
[----:B------:R-:W-:Y:S05]  /*2300*/  BRA.U !UP0, `(.L_x_41) ;  /* 0x0000000108d47547 */ /* 0x000fea000b800000 */
[----:B------:R-:W2:Y:S01]  /*2310*/  LDCU.128 UR12, c[0x0][0xb10] ;  /* 0x00016200ff0c77ac */ /* 0x000ea20008000c00 */
[----:B------:R-:W3:Y:S01]  /*2320*/  LDCU UR26, c[0x0][0xb20] ;  /* 0x00016400ff1a77ac */ /* 0x000ee20008000800 */
[----:B------:R-:W4:Y:S01]  /*2330*/  LDCU UR20, c[0x0][0xb0c] ;  /* 0x00016180ff1477ac */ /* 0x000f220008000800 */
[----:B------:R-:W1:Y:S01]  /*2340*/  LDCU.64 UR10, c[0x0][0xb28] ;  /* 0x00016500ff0a77ac */ /* 0x000e620008000a00 */
[----:B------:R-:W-:Y:S02]  /*2350*/  UISETP.NE.AND UP3, UPT, UR42, 0x1, UPT ;  /* 0x000000012a00788c */ /* 0x000fe4000bf65270 */
[----:B--2---:R-:W-:Y:S02]  /*2360*/  UIMAD.WIDE.U32 UR16, UR38, UR15, URZ ;  /* 0x0000000f261072a5 */ /* 0x004fe4000f8e00ff */
[----:B------:R-:W-:Y:S02]  /*2370*/  UIMAD.WIDE.U32 UR8, UR39, UR12, URZ ;  /* 0x0000000c270872a5 */ /* 0x000fe4000f8e00ff */
[----:B------:R-:W-:-:S02]  /*2380*/  UISETP.NE.AND UP0, UPT, UR14, 0x1, UPT ;  /* 0x000000010e00788c */ /* 0x000fc4000bf05270 */
[----:B------:R-:W-:Y:S01]  /*2390*/  UIMAD.WIDE.U32 UR22, UR27, UR15, URZ ;  /* 0x0000000f1b1672a5 */ /* 0x000fe2000f8e00ff */
[----:B------:R-:W-:Y:S02]  /*23a0*/  UMOV UR16, UR17 ;  /* 0x0000001100107c82 */ /* 0x000fe40008000000 */
[----:B------:R-:W-:Y:S01]  /*23b0*/  UMOV UR8, UR9 ;  /* 0x0000000900087c82 */ /* 0x000fe20008000000 */
[----:B---3--:R-:W-:Y:S02]  /*23c0*/  USHF.R.U32.HI UR16, URZ, UR26, UR16 ;  /* 0x0000001aff107299 */ /* 0x008fe40008011610 */
[----:B----4-:R-:W-:Y:S02]  /*23d0*/  UISETP.NE.AND UP2, UPT, UR20, 0x1, UPT ;  /* 0x000000011400788c */ /* 0x010fe4000bf45270 */
[----:B------:R-:W-:Y:S02]  /*23e0*/  USHF.R.U32.HI UR8, URZ, UR13, UR8 ;  /* 0x0000000dff087299 */ /* 0x000fe40008011608 */
[----:B------:R-:W-:-:S02]  /*23f0*/  USEL UR7, UR38, UR16, !UP0 ;  /* 0x0000001026077287 */ /* 0x000fc4000c000000 */
[----:B------:R-:W-:Y:S02]  /*2400*/  USEL UR8, UR39, UR8, !UP2 ;  /* 0x0000000827087287 */ /* 0x000fe4000d000000 */
[----:B-1----:R-:W-:Y:S01]  /*2410*/  UIMAD.WIDE.U32 UR16, UR7, UR10, URZ ;  /* 0x0000000a071072a5 */ /* 0x002fe2000f8e00ff */
[----:B------:R-:W-:Y:S01]  /*2420*/  UMOV UR4, UR23 ;  /* 0x0000001700047c82 */ /* 0x000fe20008000000 */
[----:B------:R-:W-:Y:S02]  /*2430*/  UIMAD.WIDE.U32 UR18, UR37, UR12, URZ ;  /* 0x0000000c251272a5 */ /* 0x000fe4000f8e00ff */
[----:B------:R-:W-:-:S03]  /*2440*/  UIMAD.WIDE.U32 UR22, UR8, UR10, URZ ;  /* 0x0000000a081672a5 */ /* 0x000fc6000f8e00ff */
[----:B------:R-:W-:Y:S01]  /*2450*/  UMOV UR16, UR17 ;  /* 0x0000001100107c82 */ /* 0x000fe20008000000 */
[----:B------:R-:W-:Y:S02]  /*2460*/  USHF.R.U32.HI UR4, URZ, UR26, UR4 ;  /* 0x0000001aff047299 */ /* 0x000fe40008011604 */
[----:B------:R-:W-:Y:S01]  /*2470*/  @UP3 USHF.R.U32.HI UR7, URZ, UR11, UR16 ;  /* 0x0000000bff073299 */ /* 0x000fe20008011610 */
[----:B------:R-:W-:Y:S01]  /*2480*/  UMOV UR18, UR19 ;  /* 0x0000001300127c82 */ /* 0x000fe20008000000 */
[----:B------:R-:W-:Y:S01]  /*2490*/  UMOV UR22, UR23 ;  /* 0x0000001700167c82 */ /* 0x000fe20008000000 */
[----:B------:R-:W-:Y:S02]  /*24a0*/  USHF.R.U32.HI UR13, URZ, UR13, UR18 ;  /* 0x0000000dff0d7299 */ /* 0x000fe40008011612 */
[----:B------:R-:W-:Y:S02]  /*24b0*/  USEL UR4, UR27, UR4, !UP0 ;  /* 0x000000041b047287 */ /* 0x000fe4000c000000 */
[----:B------:R-:W-:-:S02]  /*24c0*/  @UP3 USHF.R.U32.HI UR8, URZ, UR11, UR22 ;  /* 0x0000000bff083299 */ /* 0x000fc40008011616 */
[----:B------:R-:W-:Y:S02]  /*24d0*/  UIMAD UR9, UR42, UR7, URZ ;  /* 0x000000072a0972a4 */ /* 0x000fe4000f8e02ff */
[----:B------:R-:W-:Y:S02]  /*24e0*/  USEL UR7, UR37, UR13, !UP2 ;  /* 0x0000000d25077287 */ /* 0x000fe4000d000000 */
[----:B------:R-:W-:Y:S02]  /*24f0*/  UIMAD UR12, UR42, UR8, URZ ;  /* 0x000000082a0c72a4 */ /* 0x000fe4000f8e02ff */
[----:B------:R-:W-:Y:S02]  /*2500*/  UISETP.GE.AND UP0, UPT, UR4, UR9, UPT ;  /* 0x000000090400728c */ /* 0x000fe4000bf06270 */
[----:B------:R-:W-:Y:S02]  /*2510*/  UIMAD.WIDE.U32 UR16, UR4, UR10, URZ ;  /* 0x0000000a041072a5 */ /* 0x000fe4000f8e00ff */
[----:B------:R-:W-:-:S02]  /*2520*/  UISETP.GE.OR UP0, UPT, UR7, UR12, UP0 ;  /* 0x0000000c0700728c */ /* 0x000fc40008706670 */
        /* <DEDUP_REMOVED lines=19> */
.L_x_41:
[----:B------:R-:W2:Y:S02]  /*2660*/  LDCU UR4, c[0x0][0xb30] ;  /* 0x00016600ff0477ac */ /* 0x000ea40008000800 */
[----:B--2---:R-:W-:-:S09]  /*2670*/  UISETP.NE.AND UP0, UPT, UR4, 0x1, UPT ;  /* 0x000000010400788c */ /* 0x004fd2000bf05270 */
[----:B------:R-:W-:Y:S05]  /*2680*/  BRA.U UP0, `(.L_x_42) ;  /* 0x0000000100447547 */ /* 0x000fea000b800000 */
[----:B------:R-:W2:Y:S01]  /*2690*/  LDCU.128 UR12, c[0x0][0xb10] ;  /* 0x00016200ff0c77ac */ /* 0x000ea20008000c00 */
[----:B------:R-:W3:Y:S01]  /*26a0*/  LDCU UR16, c[0x0][0xb0c] ;  /* 0x00016180ff1077ac */ /* 0x000ee20008000800 */
[----:B------:R-:W4:Y:S01]  /*26b0*/  LDCU UR17, c[0x0][0xb20] ;  /* 0x00016400ff1177ac */ /* 0x000f220008000800 */
[----:B--2---:R-:W-:Y:S02]  /*26c0*/  UIMAD.WIDE.U32 UR10, UR37, UR12, URZ ;  /* 0x0000000c250a72a5 */ /* 0x004fe4000f8e00ff */
[----:B------:R-:W-:Y:S02]  /*26d0*/  UIMAD.WIDE.U32 UR8, UR27, UR15, URZ ;  /* 0x0000000f1b0872a5 */ /* 0x000fe4000f8e00ff */
[----:B---3--:R-:W-:Y:S02]  /*26e0*/  UISETP.NE.AND UP2, UPT, UR16, 0x1, UPT ;  /* 0x000000011000788c */ /* 0x008fe4000bf45270 */
[----:B------:R-:W-:Y:S01]  /*26f0*/  UISETP.NE.AND UP0, UPT, UR14, 0x1, UPT ;  /* 0x000000010e00788c */ /* 0x000fe2000bf05270 */
[----:B------:R-:W-:-:S02]  /*2700*/  UMOV UR7, UR11 ;  /* 0x0000000b00077c82 */ /* 0x000fc40008000000 */
[----:B------:R-:W-:Y:S01]  /*2710*/  UMOV UR4, UR9 ;  /* 0x0000000900047c82 */ /* 0x000fe20008000000 */
[----:B------:R-:W-:Y:S02]  /*2720*/  USHF.R.U32.HI UR7, URZ, UR13, UR7 ;  /* 0x0000000dff077299 */ /* 0x000fe40008011607 */
[----:B----4-:R-:W-:Y:S02]  /*2730*/  USHF.R.U32.HI UR4, URZ, UR17, UR4 ;  /* 0x00000011ff047299 */ /* 0x010fe40008011604 */
[----:B------:R-:W-:Y:S02]  /*2740*/  USEL UR7, UR37, UR7, !UP2 ;  /* 0x0000000725077287 */ /* 0x000fe4000d000000 */
[----:B------:R-:W-:-:S04]  /*2750*/  USEL UR4, UR27, UR4, !UP0 ;  /* 0x000000041b047287 */ /* 0x000fc8000c000000 */
[----:B------:R-:W-:Y:S02]  /*2760*/  UIADD3 UR8, UPT, UPT, UR7, -UR4, URZ ;  /* 0x8000000407087290 */ /* 0x000fe4000fffe0ff */
[----:B------:R-:W-:Y:S02]  /*2770*/  UIADD3 UR4, UPT, UPT, -UR7, UR4, URZ ;  /* 0x0000000407047290 */ /* 0x000fe4000fffe1ff */
[----:B------:R-:W-:Y:S02]  /*2780*/  UIMAD UR27, UR8, UR14, UR27 ;  /* 0x0000000e081b72a4 */ /* 0x000fe4000f8e021b */
[----:B------:R-:W-:-:S12]  /*2790*/  UIMAD UR37, UR4, UR16, UR37 ;  /* 0x00000010042572a4 */ /* 0x000fd8000f8e0225 */
.L_x_42:
[----:B------:R-:W-:Y:S01]  /*27a0*/  VIADD R11, R11, 0x1 ;  /* 0x000000010b0b7836 */ /* 0x000fe20000000000 */
[----:B------:R-:W-:Y:S01]  /*27b0*/  R2UR UR4, R82 ;  /* 0x00000000520472ca */ /* 0x000fe200000e0000 */
[----:B------:R-:W-:Y:S01]  /*27c0*/  UIADD3 UR20, UPT, UPT, UR27, UR63, URZ ;  /* 0x0000003f1b147290 */ /* 0x000fe2000fffe0ff */
[----:B------:R-:W-:Y:S02]  /*27d0*/  PLOP3.LUT P1, PT, PT, PT, PT, 0x80, 0x8 ;  /* 0x000000000008781c */ /* 0x000fe40003f2f070 */
[----:B------:R-:W-:-:S04]  /*27e0*/  ISETP.NE.AND P0, PT, R11, 0x2, PT ;  /* 0x000000020b00780c */ /* 0x000fc80003f05270 */
[----:B------:R-:W-:Y:S02]  /*27f0*/  SEL R3, RZ, 0x1, P0 ;  /* 0x00000001ff037807 */ /* 0x000fe40000000000 */
[----:B------:R-:W-:Y:S02]  /*2800*/  SEL R11, R11, RZ, P0 ;  /* 0x000000ff0b0b7207 */ /* 0x000fe40000000000 */
[----:B------:R-:W-:Y:S01]  /*2810*/  LOP3.LUT R10, R10, R3, RZ, 0x3c, !PT ;  /* 0x000000030a0a7212 */ /* 0x000fe200078e3cff */
[----:B------:R-:W-:Y:S01]  /*2820*/  UIADD3 UR16, UPT, UPT, UR37, UR4, URZ ;  /* 0x0000000425107290 */ /* 0x000fe2000fffe0ff */
[----:B------:R-:W-:Y:S11]  /*2830*/  BRA.U UP1, `(.L_x_43) ;  /* 0xfffffff101407547 */ /* 0x000ff6000b83ffff */
[----:B------:R-:W-:Y:S01]  /*2840*/  UIADD3 UR7, UPT, UPT, UR6, 0x60, URZ ;  /* 0x0000006006077890 */ /* 0x000fe2000fffe0ff */
[----:B------:R-:W-:-:S03]  /*2850*/  SHF.L.U32 R3, R12, 0x1f, RZ ;  /* 0x0000001f0c037819 */ /* 0x000fc600000006ff */
[----:B------:R-:W-:-:S09]  /*2860*/  ULEA UR4, UR5, UR7, 0x3 ;  /* 0x0000000705047291 */ /* 0x000fd2000f8e18ff */
[----:B------:R-:W2:Y:S02]  /*2870*/  SYNCS.PHASECHK.TRANS64.TRYWAIT P0, [UR4], R3 ;  /* 0x00000003ff0075a7 */ /* 0x000ea40008001104 */
[----:B--2---:R-:W-:Y:S05]  /*2880*/  @!P0 BRA `(.L_x_44) ;  /* 0x0000007000608947 */ /* 0x004fea0003800000 */
.L_x_152:
[----:B------:R-:W-:-:S04]  /*2890*/  UIADD3 UR4, UPT, UPT, UR5, 0x1, URZ ;  /* 0x0000000105047890 */ /* 0x000fc8000fffe0ff */
[----:B------:R-:W-:-:S04]  /*28a0*/  UISETP.NE.AND UP0, UPT, UR4, 0xc, UPT ;  /* 0x0000000c0400788c */ /* 0x000fc8000bf05270 */
[----:B------:R-:W-:Y:S02]  /*28b0*/  USEL UR6, URZ, 0x1, UP0 ;  /* 0x00000001ff067887 */ /* 0x000fe40008000000 */
[----:B------:R-:W-:-:S04]  /*28c0*/  USEL UR4, UR4, URZ, UP0 ;  /* 0x000000ff04047287 */ /* 0x000fc80008000000 */
[----:B------:R-:W-:Y:S01]  /*28d0*/  ULEA UR5, UR4, UR7, 0x3 ;  /* 0x0000000704057291 */ /* 0x000fe2000f8e18ff */
[----:B------:R-:W-:-:S04]  /*28e0*/  LOP3.LUT R2, R12, UR6, RZ, 0x3c, !PT ;  /* 0x000000060c027c12 */ /* 0x000fc8000f8e3cff */
[----:B-1----:R-:W-:-:S04]  /*28f0*/  SHF.L.U32 R3, R2, 0x1f, RZ ;  /* 0x0000001f02037819 */ /* 0x002fc800000006ff */
[----:B------:R-:W1:Y:S02]  /*2900*/  SYNCS.PHASECHK.TRANS64.TRYWAIT P0, [UR5], R3 ;  /* 0x00000003ff0075a7 */ /* 0x000e640008001105 */
[----:B-1----:R-:W-:Y:S05]  /*2910*/  @!P0 BRA `(.L_x_45) ;  /* 0x0000007000548947 */ /* 0x002fea0003800000 */
.L_x_154:
        /* <DEDUP_REMOVED lines=9> */
.L_x_156:
        /* <DEDUP_REMOVED lines=9> */
.L_x_158:
        /* <DEDUP_REMOVED lines=9> */
.L_x_160:
        /* <DEDUP_REMOVED lines=9> */
.L_x_162:
        /* <DEDUP_REMOVED lines=9> */
.L_x_164:
        /* <DEDUP_REMOVED lines=9> */
.L_x_166:
        /* <DEDUP_REMOVED lines=9> */
.L_x_168:
        /* <DEDUP_REMOVED lines=9> */
.L_x_170:
        /* <DEDUP_REMOVED lines=9> */
.L_x_172:
[----:B------:R-:W-:-:S04]  /*2e30*/  UIADD3 UR4, UPT, UPT, UR4, 0x1, URZ ;  /* 0x0000000104047890 */ /* 0x000fc8000fffe0ff */
[----:B------:R-:W-:-:S04]  /*2e40*/  UISETP.NE.AND UP0, UPT, UR4, 0xc, UPT ;  /* 0x0000000c0400788c */ /* 0x000fc8000bf05270 */
[----:B------:R-:W-:Y:S02]  /*2e50*/  USEL UR5, URZ, 0x1, UP0 ;  /* 0x00000001ff057887 */ /* 0x000fe40008000000 */
[----:B------:R-:W-:-:S04]  /*2e60*/  USEL UR4, UR4, URZ, UP0 ;  /* 0x000000ff04047287 */ /* 0x000fc80008000000 */
[----:B------:R-:W-:Y:S01]  /*2e70*/  ULEA UR4, UR4, UR7, 0x3 ;  /* 0x0000000704047291 */ /* 0x000fe2000f8e18ff */
[----:B-1----:R-:W-:-:S04]  /*2e80*/  LOP3.LUT R3, R2, UR5, RZ, 0x3c, !PT ;  /* 0x0000000502037c12 */ /* 0x002fc8000f8e3cff */
[----:B------:R-:W-:Y:S01]  /*2e90*/  SHF.L.U32 R3, R3, 0x1f, RZ ;  /* 0x0000001f03037819 */ /* 0x000fe200000006ff */
[----:B------:R-:W-:-:S07]  /*2ea0*/  IMAD.U32 R0, RZ, RZ, UR4 ;  /* 0x00000004ff007e24 */ /* 0x000fce000f8e00ff */
.L_x_55:
[----:B-1----:R1:W2:Y:S02]  /*2eb0*/  SYNCS.PHASECHK.TRANS64.TRYWAIT P0, [R0+URZ], R3 ;  /* 0x00000003000075a7 */ /* 0x0022a400080011ff */
[----:B--2---:R-:W-:Y:S05]  /*2ec0*/  @!P0 NANOSLEEP.SYNCS 0x989680 ;  /* 0x009896800000895d */ /* 0x004fea0003900000 */
[----:B------:R-:W2:Y:S02]  /*2ed0*/  @!P0 SYNCS.PHASECHK.TRANS64 P0, [R0+URZ], R3 ;  /* 0x00000003000085a7 */ /* 0x000ea400080010ff */
[----:B--2---:R-:W-:Y:S05]  /*2ee0*/  @P0 EXIT ;  /* 0x000000000000094d */ /* 0x004fea0003800000 */
[----:B------:R-:W-:Y:S05]  /*2ef0*/  BRA `(.L_x_55) ;  /* 0xfffffffc00ec7947 */ /* 0x000fea000383ffff */
.L_x_23:
[----:B------:R-:W-:-:S04]  /*2f00*/  UISETP.NE.AND UP0, UPT, UR47, URZ, UPT ;  /* 0x000000ff2f00728c */ /* 0x000fc8000bf05270 */
[----:B------:R-:W-:-:S09]  /*2f10*/  UISETP.NE.OR UP0, UPT, UR17, 0x1, UP0 ;  /* 0x000000011100788c */ /* 0x000fd20008705670 */
[----:B------:R-:W-:Y:S05]  /*2f20*/  BRA.U UP0, `(.L_x_56) ;  /* 0x0000000500487547 */ /* 0x000fea000b800000 */
[----:B------:R-:W-:Y:S01]  /*2f30*/  ISETP.GE.U32.AND P2, PT, R0, 0x2, PT ;  /* 0x000000020000780c */ /* 0x000fe20003f46070 */
[----:B------:R-:W-:Y:S01]  /*2f40*/  IMAD.MOV.U32 R12, RZ, RZ, 0x1 ;  /* 0x00000001ff0c7424 */ /* 0x000fe200078e00ff */
[----:B------:R-:W-:Y:S02]  /*2f50*/  CS2R R10, SRZ ;  /* 0x00000000000a7805 */ /* 0x000fe4000001ff00 */
[----:B------:R-:W-:Y:S01]  /*2f60*/  CS2R R8, SRZ ;  /* 0x0000000000087805 */ /* 0x000fe2000001ff00 */
[----:B------:R-:W-:Y:S01]  /*2f70*/  UMOV UR6, 0x400 ;  /* 0x0000040000067882 */ /* 0x000fe20000000000 */
[----:B------:R-:W-:Y:S01]  /*2f80*/  UMOV UR5, URZ ;  /* 0x000000ff00057c82 */ /* 0x000fe20008000000 */
[----:B------:R-:W-:-:S12]  /*2f90*/  ULEA UR6, UR47, UR6, 0x18 ;  /* 0x000000062f067291 */ /* 0x000fd8000f8ec0ff */
.L_x_60:
[----:B------:R-:W-:Y:S02]  /*2fa0*/  LEA R2, R8, UR6, 0x3 ;  /* 0x0000000608027c11 */ /* 0x000fe4000f8e18ff */
[----:B------:R-:W-:-:S03]  /*2fb0*/  SHF.L.U32 R5, R9, 0x1f, RZ ;  /* 0x0000001f09057819 */ /* 0x000fc600000006ff */
[----:B------:R-:W-:Y:S01]  /*2fc0*/  VIADD R4, R2, 0x180 ;  /* 0x0000018002047836 */ /* 0x000fe20000000000 */
[----:B------:R-:W1:Y:S02]  /*2fd0*/  SYNCS.PHASECHK.TRANS64.TRYWAIT P0, [R2+URZ+0x170], R5 ;  /* 0x00017005020075a7 */ /* 0x000e6400080011ff */
[----:B-1----:R-:W-:Y:S05]  /*2fe0*/  @!P0 BRA `(.L_x_57) ;  /* 0x0000006c00908947 */ /* 0x002fea0003800000 */
.L_x_173:
[----:B------:R-:W-:Y:S01]  /*2ff0*/  ULEA UR4, UR5, UR6, 0x3 ;  /* 0x0000000605047291 */ /* 0x000fe2000f8e18ff */
[----:B------:R-:W-:Y:S02]  /*3000*/  PRMT R4, RZ, 0x654, R4 ;  /* 0x00000654ff047816 */ /* 0x000fe40000000004 */
[----:B-1----:R-:W-:Y:S01]  /*3010*/  SHF.L.U32 R5, R12, 0x1f, RZ ;  /* 0x0000001f0c057819 */ /* 0x002fe200000006ff */
[----:B------:R-:W-:Y:S01]  /*3020*/  UIADD3 UR7, UPT, UPT, UR4, 0x110, URZ ;  /* 0x0000011004077890 */ /* 0x000fe2000fffe0ff */
[----:B------:R1:W-:Y:S05]  /*3030*/  SYNCS.ARRIVE.TRANS64.RED.A1T0 RZ, [R4+URZ], RZ ;  /* 0x000000ff04ff79a7 */ /* 0x0003ea00081004ff */
[----:B------:R-:W-:Y:S01]  /*3040*/  IMAD.U32 R7, RZ, RZ, UR7 ;  /* 0x00000007ff077e24 */ /* 0x000fe2000f8e00ff */
[----:B------:R-:W2:Y:S04]  /*3050*/  SYNCS.PHASECHK.TRANS64.TRYWAIT P0, [UR4+0x120], R5 ;  /* 0x00012005ff0075a7 */ /* 0x000ea80008001104 */
[----:B------:R-:W-:Y:S01]  /*3060*/  PRMT R6, R0, 0x654, R7 ;  /* 0x0000065400067816 */ /* 0x000fe20000000007 */
[----:B-1----:R-:W-:Y:S01]  /*3070*/  @!P2 IMAD.MOV.U32 R4, RZ, RZ, 0x10 ;  /* 0x00000010ff04a424 */ /* 0x002fe200078e00ff */
[----:B--2---:R-:W-:Y:S06]  /*3080*/  @!P0 BRA `(.L_x_58) ;  /* 0x0000006c007c8947 */ /* 0x004fec0003800000 */
.L_x_175:
[----:B------:R-:W-:Y:S01]  /*3090*/  ULEA UR8, UR5, UR6, 0x4 ;  /* 0x0000000605087291 */ /* 0x000fe2000f8e20ff */
[----:B------:R-:W-:Y:S01]  /*30a0*/  SEL R3, R6, R3, !P2 ;  /* 0x0000000306037207 */ /* 0x000fe20005000000 */
[----:B------:R-:W-:Y:S01]  /*30b0*/  UIADD3 UR9, UPT, UPT, UR4, 0x110, URZ ;  /* 0x0000011004097890 */ /* 0x000fe2000fffe0ff */
[----:B-1----:R-:W-:Y:S01]  /*30c0*/  LEA R2, R11, UR6, 0x3 ;  /* 0x000000060b027c11 */ /* 0x002fe2000f8e18ff */
[----:B------:R-:W-:Y:S01]  /*30d0*/  UIADD3 UR8, UPT, UPT, UR8, 0x1a0, URZ ;  /* 0x000001a008087890 */ /* 0x000fe2000fffe0ff */
[----:B------:R-:W-:Y:S01]  /*30e0*/  SHF.L.U32 R5, R10, 0x1f, RZ ;  /* 0x0000001f0a057819 */ /* 0x000fe200000006ff */
[----:B------:R1:W-:Y:S01]  /*30f0*/  @!P2 SYNCS.ARRIVE.TRANS64.RED RZ, [R3+URZ], R4 ;  /* 0x0000000403ffa9a7 */ /* 0x0003e200080004ff */
[----:B------:R-:W-:Y:S01]  /*3100*/  UIADD3 UR4, UPT, UPT, UR5, 0x1, URZ ;  /* 0x0000000105047890 */ /* 0x000fe2000fffe0ff */
[----:B------:R-:W-:-:S03]  /*3110*/  VIADD R8, R8, 0x1 ;  /* 0x0000000108087836 */ /* 0x000fc60000000000 */
[----:B------:R-:W-:Y:S02]  /*3120*/  UISETP.NE.AND UP0, UPT, UR4, 0x2, UPT ;  /* 0x000000020400788c */ /* 0x000fe4000bf05270 */
[----:B------:R-:W-:Y:S06]  /*3130*/  UGETNEXTWORKID.BROADCAST [UR8], [UR9] ;  /* 0x00000000080073ca */ /* 0x000fec0008000100 */
[----:B------:R-:W-:Y:S01]  /*3140*/  USEL UR7, URZ, 0x1, UP0 ;  /* 0x00000001ff077887 */ /* 0x000fe20008000000 */
[----:B------:R-:W-:Y:S01]  /*3150*/  ISETP.NE.AND P0, PT, R8, 0x2, PT ;  /* 0x000000020800780c */ /* 0x000fe20003f05270 */
[----:B------:R-:W-:Y:S01]  /*3160*/  USEL UR5, UR4, URZ, UP0 ;  /* 0x000000ff04057287 */ /* 0x000fe20008000000 */
[----:B------:R-:W2:Y:S03]  /*3170*/  SYNCS.PHASECHK.TRANS64.TRYWAIT P1, [R2+URZ+0x110], R5 ;  /* 0x00011005020075a7 */ /* 0x000ea600080211ff */
[----:B------:R-:W-:Y:S01]  /*3180*/  LOP3.LUT R12, R12, UR7, RZ, 0x3c, !PT ;  /* 0x000000070c0c7c12 */ /* 0x000fe2000f8e3cff */
[----:B-12---:R-:W-:Y:S07]  /*3190*/  @!P1 BRA `(.L_x_59) ;  /* 0x0000006c00509947 */ /* 0x006fee0003800000 */
.L_x_176:
[C---:B------:R-:W-:Y:S01]  /*31a0*/  LEA R4, R11.reuse, UR6, 0x4 ;  /* 0x000000060b047c11 */ /* 0x040fe2000f8e20ff */
[----:B-1----:R-:W-:Y:S01]  /*31b0*/  VIADD R2, R2, 0x120 ;  /* 0x0000012002027836 */ /* 0x002fe20000000000 */
[----:B------:R-:W-:Y:S01]  /*31c0*/  SEL R8, R8, RZ, P0 ;  /* 0x000000ff08087207 */ /* 0x000fe20000000000 */
[----:B------:R-:W-:-:S03]  /*31d0*/  VIADD R11, R11, 0x1 ;  /* 0x000000010b0b7836 */ /* 0x000fc60000000000 */
[----:B------:R-:W1:Y:S01]  /*31e0*/  LDS.128 R4, [R4+0x1a0] ;  /* 0x0001a00004047984 */ /* 0x000e620000000c00 */
[----:B------:R-:W-:Y:S02]  /*31f0*/  PRMT R2, RZ, 0x654, R2 ;  /* 0x00000654ff027816 */ /* 0x000fe40000000002 */
[C---:B------:R-:W-:Y:S01]  /*3200*/  ISETP.NE.AND P1, PT, R11.reuse, 0x2, PT ;  /* 0x000000020b00780c */ /* 0x040fe20003f25270 */
[----:B------:R-:W-:Y:S01]  /*3210*/  @!PT LDS RZ, [RZ] ;  /* 0x00000000fffff984 */ /* 0x000fe20000000800 */
[----:B------:R-:W-:Y:S01]  /*3220*/  @!PT LDS RZ, [RZ] ;  /* 0x00000000fffff984 */ /* 0x000fe20000000800 */
[----:B------:R-:W-:Y:S01]  /*3230*/  @!PT LDS RZ, [RZ] ;  /* 0x00000000fffff984 */ /* 0x000fe20000000800 */
[----:B------:R-:W-:Y:S01]  /*3240*/  @!PT LDS RZ, [RZ] ;  /* 0x00000000fffff984 */ /* 0x000fe20000000800 */
[----:B------:R2:W-:Y:S06]  /*3250*/  MEMBAR.ALL.CTA ;  /* 0x0000000000007992 */ /* 0x0005ec0000008000 */
[----:B--2---:R-:W2:Y:S01]  /*3260*/  FENCE.VIEW.ASYNC.S ;  /* 0x00000000000073c6 */ /* 0x004ea20000000000 */
[----:B------:R-:W-:Y:S01]  /*3270*/  SEL R11, R11, RZ, P1 ;  /* 0x000000ff0b0b7207 */ /* 0x000fe20000800000 */
[----:B--2---:R2:W-:Y:S01]  /*3280*/  SYNCS.ARRIVE.TRANS64.RED.A1T0 RZ, [R2+URZ], RZ ;  /* 0x000000ff02ff79a7 */ /* 0x0045e200081004ff */
[----:B-1----:R-:W-:-:S02]  /*3290*/  LOP3.LUT P3, RZ, R6, 0x1, RZ, 0xc0, !PT ;  /* 0x0000000106ff7812 */ /* 0x002fc4000786c0ff */
[----:B------:R-:W-:-:S04]  /*32a0*/  SEL R5, RZ, 0x1, P1 ;  /* 0x00000001ff057807 */ /* 0x000fc80000800000 */
[----:B------:R-:W-:Y:S02]  /*32b0*/  LOP3.LUT R10, R10, R5, RZ, 0x3c, !PT ;  /* 0x000000050a0a7212 */ /* 0x000fe400078e3cff */
[----:B--2---:R-:W-:-:S04]  /*32c0*/  SEL R2, RZ, 0x1, P0 ;  /* 0x00000001ff027807 */ /* 0x004fc80000000000 */
[----:B------:R-:W-:Y:S01]  /*32d0*/  LOP3.LUT R9, R9, R2, RZ, 0x3c, !PT ;  /* 0x0000000209097212 */ /* 0x000fe200078e3cff */
[----:B------:R-:W-:Y:S06]  /*32e0*/  @P3 BRA `(.L_x_60) ;  /* 0xfffffffc002c3947 */ /* 0x000fec000383ffff */
[----:B------:R-:W-:Y:S01]  /*32f0*/  ULEA UR4, UR5, UR6, 0x3 ;  /* 0x0000000605047291 */ /* 0x000fe2000f8e18ff */
[----:B------:R-:W-:-:S08]  /*3300*/  SHF.L.U32 R3, R12, 0x1f, RZ ;  /* 0x0000001f0c037819 */ /* 0x000fd000000006ff */
[----:B------:R-:W1:Y:S02]  /*3310*/  SYNCS.PHASECHK.TRANS64 P0, [UR4+0x120], R3 ;  /* 0x00012003ff0075a7 */ /* 0x000e640008001004 */
[----:B-1----:R-:W-:Y:S05]  /*3320*/  @P0 BRA `(.L_x_61) ;  /* 0x0000000000080947 */ /* 0x002fea0003800000 */
[----:B------:R-:W1:Y:S02]  /*3330*/  SYNCS.PHASECHK.TRANS64.TRYWAIT P0, [UR4+0x120], R3 ;  /* 0x00012003ff0075a7 */ /* 0x000e640008001104 */
[----:B-1----:R-:W-:Y:S05]  /*3340*/  @!P0 BRA `(.L_x_62) ;  /* 0x0000006800f88947 */ /* 0x002fea0003800000 */
.L_x_61:
[----:B------:R-:W-:-:S04]  /*3350*/  UIADD3 UR7, UPT, UPT, UR5, 0x1, URZ ;  /* 0x0000000105077890 */ /* 0x000fc8000fffe0ff */
[----:B------:R-:W-:-:S04]  /*3360*/  UISETP.NE.AND UP0, UPT, UR7, 0x2, UPT ;  /* 0x000000020700788c */ /* 0x000fc8000bf05270 */
[----:B------:R-:W-:Y:S02]  /*3370*/  USEL UR8, URZ, 0x1, UP0 ;  /* 0x00000001ff087887 */ /* 0x000fe40008000000 */
[----:B------:R-:W-:-:S04]  /*3380*/  USEL UR7, UR7, URZ, UP0 ;  /* 0x000000ff07077287 */ /* 0x000fc80008000000 */
[----:B------:R-:W-:Y:S01]  /*3390*/  ULEA UR7, UR7, UR6, 0x3 ;  /* 0x0000000607077291 */ /* 0x000fe2000f8e18ff */
[----:B-1----:R-:W-:-:S04]  /*33a0*/  LOP3.LUT R3, R12, UR8, RZ, 0x3c, !PT ;  /* 0x000000080c037c12 */ /* 0x002fc8000f8e3cff */
[----:B------:R-:W-:-:S04]  /*33b0*/  SHF.L.U32 R0, R3, 0x1f, RZ ;  /* 0x0000001f03007819 */ /* 0x000fc800000006ff */
[----:B------:R-:W1:Y:S02]  /*33c0*/  SYNCS.PHASECHK.TRANS64 P0, [UR7+0x120], R0 ;  /* 0x00012000ff0075a7 */ /* 0x000e640008001007 */
[----:B-1----:R-:W-:Y:S05]  /*33d0*/  @P0 EXIT ;  /* 0x000000000000094d */ /* 0x002fea0003800000 */
[----:B------:R-:W-:Y:S02]  /*33e0*/  SHF.L.U32 R3, R3, 0x1f, RZ ;  /* 0x0000001f03037819 */ /* 0x000fe400000006ff */
[----:B------:R-:W-:-:S07]  /*33f0*/  MOV R0, UR7 ;  /* 0x0000000700007c02 */ /* 0x000fce0008000f00 */
.L_x_63:
[----:B-1----:R1:W2:Y:S02]  /*3400*/  SYNCS.PHASECHK.TRANS64.TRYWAIT P0, [R0+URZ+0x120], R3 ;  /* 0x00012003000075a7 */ /* 0x0022a400080011ff */
[----:B--2---:R-:W-:Y:S05]  /*3410*/  @!P0 NANOSLEEP.SYNCS 0x989680 ;  /* 0x009896800000895d */ /* 0x004fea0003900000 */
[----:B------:R-:W2:Y:S02]  /*3420*/  @!P0 SYNCS.PHASECHK.TRANS64 P0, [R0+URZ+0x120], R3 ;  /* 0x00012003000085a7 */ /* 0x000ea400080010ff */
[----:B--2---:R-:W-:Y:S05]  /*3430*/  @P0 EXIT ;  /* 0x000000000000094d */ /* 0x004fea0003800000 */
[----:B------:R-:W-:Y:S05]  /*3440*/  BRA `(.L_x_63) ;  /* 0xfffffffc00ec7947 */ /* 0x000fea000383ffff */
.L_x_56:
[----:B------:R-:W-:Y:S05]  /*3450*/  BRA.U UP4, `(.L_x_64) ;  /* 0x0000000d04847547 */ /* 0x000fea000b800000 */
[----:B------:R-:W-:Y:S01]  /*3460*/  UMOV UR4, 0x40 ;  /* 0x0000004000047882 */ /* 0x000fe20000000000 */
[----:B------:R-:W-:Y:S01]  /*3470*/  NOP ;  /* 0x0000000000007918 */ /* 0x000fe20000000000 */
[----:B------:R-:W-:Y:S01]  /*3480*/  ULEA UR5, UR47, UR4, 0x18 ;  /* 0x000000042f057291 */ /* 0x000fe2000f8ec0ff */
[----:B------:R-:W-:Y:S02]  /*3490*/  UMOV UR6, 0x400 ;  /* 0x0000040000067882 */ /* 0x000fe40000000000 */
[----:B------:R-:W-:-:S06]  /*34a0*/  ULEA UR6, UR47, UR6, 0x18 ;  /* 0x000000062f067291 */ /* 0x000fcc000f8ec0ff */
[----:B------:R-:W1:Y:S02]  /*34b0*/  LDS.U8 R0, [UR5+0x1c] ;  /* 0x00001c05ff007984 */ /* 0x000e640008000000 */
[----:B-1----:R-:W-:-:S13]  /*34c0*/  ISETP.NE.AND P0, PT, R0, RZ, PT ;  /* 0x000000ff0000720c */ /* 0x002fda0003f05270 */
[----:B------:R-:W-:Y:S05]  /*34d0*/  @P0 BRA `(.L_x_65) ;  /* 0x0000000000580947 */ /* 0x000fea0003800000 */
[----:B------:R-:W-:-:S13]  /*34e0*/  ELECT P0, URZ, PT ;  /* 0x0000000000ff782f */ /* 0x000fda0003800000 */
[----:B------:R-:W-:Y:S05]  /*34f0*/  @!P0 BRA `(.L_x_66) ;  /* 0x0000000000608947 */ /* 0x000fea0003800000 */
[----:B------:R-:W-:Y:S01]  /*3500*/  UMOV UR4, 0x10 ;  /* 0x0000001000047882 */ /* 0x000fe20000000000 */
[----:B------:R-:W-:Y:S01]  /*3510*/  HFMA2 R0, -RZ, RZ, 0, 5.9604644775390625e-08 ;  /* 0x00000001ff007431 */ /* 0x000fe200000001ff */
[----:B------:R-:W-:-:S03]  /*3520*/  MOV R3, 0xffff ;  /* 0x0000ffff00037802 */ /* 0x000fc60000000f00 */
[----:B------:R-:W-:Y:S04]  /*3530*/  DEPBAR.LE SB1, 0x36 ;  /* 0x00009d800000791a */ /* 0x000fe80000000000 */
[----:B------:R-:W1:Y:S02]  /*3540*/  UTCATOMSWS.FIND_AND_SET.ALIGN UP0, UR4, UR4 ;  /* 0x00000004000475e3 */ /* 0x000e640008000800 */
[----:B-1----:R-:W-:Y:S01]  /*3550*/  MOV R4, UR4 ;  /* 0x0000000400047c02 */ /* 0x002fe20008000f00 */
[----:B------:R-:W-:Y:S06]  /*3560*/  BRA.U UP0, `(.L_x_67) ;  /* 0x0000000100187547 */ /* 0x000fec000b800000 */
.L_x_68:
[----:B------:R-:W-:Y:S05]  /*3570*/  NANOSLEEP 0x64 ;  /* 0x000000640000795d */ /* 0x000fea0003800000 */
[----:B------:R-:W-:-:S05]  /*3580*/  UMOV UR4, 0x10 ;  /* 0x0000001000047882 */ /* 0x000fca0000000000 */
[----:B------:R-:W-:Y:S04]  /*3590*/  DEPBAR.LE SB1, 0x36 ;  /* 0x00009d800000791a */ /* 0x000fe80000000000 */
[----:B------:R-:W1:Y:S02]  /*35a0*/  UTCATOMSWS.FIND_AND_SET.ALIGN UP0, UR4, UR4 ;  /* 0x00000004000475e3 */ /* 0x000e640008000800 */
[----:B-1----:R-:W-:Y:S01]  /*35b0*/  MOV R4, UR4 ;  /* 0x0000000400047c02 */ /* 0x002fe20008000f00 */
[----:B------:R-:W-:Y:S05]  /*35c0*/  BRA.U !UP0, `(.L_x_68) ;  /* 0xfffffffd08e87547 */ /* 0x000fea000b83ffff */
.L_x_67:
[-C--:B------:R-:W-:Y:S02]  /*35d0*/  SHF.L.U32 R3, R3, R4.reuse, RZ ;  /* 0x0000000403037219 */ /* 0x080fe400000006ff */
[----:B------:R-:W-:Y:S01]  /*35e0*/  SHF.L.U32 R0, R0, R4, RZ ;  /* 0x0000000400007219 */ /* 0x000fe200000006ff */
[----:B------:R-:W-:Y:S02]  /*35f0*/  IMAD.SHL.U32 R4, R4, 0x20, RZ ;  /* 0x0000002004047824 */ /* 0x000fe400078e00ff */
[----:B------:R1:W-:Y:S04]  /*3600*/  ATOMS.OR RZ, [UR5+0x14], R3 ;  /* 0x00001403ffff798c */ /* 0x0003e8000b000005 */
[----:B------:R1:W-:Y:S04]  /*3610*/  ATOMS.OR RZ, [UR5+0x18], R0 ;  /* 0x00001800ffff798c */ /* 0x0003e8000b000005 */
[----:B------:R1:W-:Y:S01]  /*3620*/  STS [UR6+0x1c0], R4 ;  /* 0x0001c004ff007988 */ /* 0x0003e20008000806 */
[----:B------:R-:W-:Y:S05]  /*3630*/  BRA `(.L_x_66) ;  /* 0x0000000000107947 */ /* 0x000fea0003800000 */
.L_x_65:
[----:B------:R-:W-:Y:S02]  /*3640*/  MOV R0, 0xffffffff ;  /* 0xffffffff00007802 */ /* 0x000fe40000000f00 */
[----:B------:R-:W-:-:S03]  /*3650*/  MOV R4, 0x3680 ;  /* 0x0000368000047802 */ /* 0x000fc60000000f00 */
[----:B------:R1:W-:Y:S04]  /*3660*/  STS [UR6+0x1c0], R0 ;  /* 0x0001c000ff007988 */ /* 0x0003e80008000806 */
[----:B-1---5:R-:W-:Y:S05]  /*3670*/  CALL.REL.NOINC `($__internal_1_$__cuda_sm10x_tcgen05_guardrail_trap_phase_invalid_during_alloc) ;  /* 0x0000007000447944 */ /* 0x022fea0003c00000 */
.L_x_66:
[----:B------:R-:W-:Y:S05]  /*3680*/  WARPSYNC.ALL ;  /* 0x0000000000007948 */ /* 0x000fea0003800000 */
[----:B------:R-:W2:Y:S01]  /*3690*/  S2UR UR4, SR_CgaCtaId ;  /* 0x00000000000479c3 */ /* 0x000ea20000008800 */
[----:B------:R-:W-:Y:S01]  /*36a0*/  UMOV UR17, 0x400 ;  /* 0x0000040000117882 */ /* 0x000fe20000000000 */
[----:B------:R-:W-:-:S06]  /*36b0*/  NOP ;  /* 0x0000000000007918 */ /* 0x000fcc0000000000 */
[----:B------:R-:W-:Y:S06]  /*36c0*/  BAR.ARV 0x6, 0xa0 ;  /* 0x0182800000007b1d */ /* 0x000fec0000002000 */
[----:B------:R-:W3:Y:S01]  /*36d0*/  LDCU UR5, c[0x0][0x38c] ;  /* 0x00007180ff0577ac */ /* 0x000ee20008000800 */
[----:B------:R-:W-:Y:S01]  /*36e0*/  LOP3.LUT R2, R2, 0xffff, RZ, 0xc0, !PT ;  /* 0x0000ffff02027812 */ /* 0x000fe200078ec0ff */
[----:B------:R-:W-:Y:S01]  /*36f0*/  IMAD.MOV.U32 R11, RZ, RZ, 0x1 ;  /* 0x00000001ff0b7424 */ /* 0x000fe200078e00ff */
[----:B------:R-:W-:Y:S01]  /*3700*/  CS2R R8, SRZ ;  /* 0x0000000000087805 */ /* 0x000fe2000001ff00 */
[----:B------:R-:W4:Y:S01]  /*3710*/  LDCU UR8, c[0x0][0x38c] ;  /* 0x00007180ff0877ac */ /* 0x000f220008000800 */
[----:B------:R-:W-:Y:S01]  /*3720*/  R2UR UR19, R2 ;  /* 0x00000000021372ca */ /* 0x000fe200000e0000 */
[----:B------:R-:W-:Y:S01]  /*3730*/  IMAD.MOV.U32 R10, RZ, RZ, RZ ;  /* 0x000000ffff0a7224 */ /* 0x000fe200078e00ff */
[----:B------:R-:W-:Y:S01]  /*3740*/  UMOV UR23, URZ ;  /* 0x000000ff00177c82 */ /* 0x000fe20008000000 */
[----:B------:R-:W-:Y:S01]  /*3750*/  UMOV UR14, URZ ;  /* 0x000000ff000e7c82 */ /* 0x000fe20008000000 */
[----:B--2---:R-:W-:Y:S01]  /*3760*/  ULEA UR17, UR4, UR17, 0x18 ;  /* 0x0000001104117291 */ /* 0x004fe2000f8ec0ff */
[----:B------:R-:W-:Y:S01]  /*3770*/  UMOV UR26, 0x0 ;  /* 0x00000000001a7882 */ /* 0x000fe20000000000 */
[----:B------:R-:W-:-:S02]  /*3780*/  UMOV UR27, 0x8200490 ;  /* 0x08200490001b7882 */ /* 0x000fc40000000000 */
[----:B------:R-:W-:Y:S02]  /*3790*/  UIADD3 UR6, UPT, UPT, UR17, 0x8400, URZ ;  /* 0x0000840011067890 */ /* 0x000fe4000fffe0ff */
[----:B------:R-:W-:Y:S02]  /*37a0*/  UIADD3 UR7, UPT, UPT, UR17, 0x20400, URZ ;  /* 0x0002040011077890 */ /* 0x000fe4000fffe0ff */
[----:B---3--:R-:W-:Y:S01]  /*37b0*/  UIADD3 UR5, UPT, UPT, UR5, 0x1f, URZ ;  /* 0x0000001f05057890 */ /* 0x008fe2000fffe0ff */
[----:B-1----:R-:W1:Y:S01]  /*37c0*/  LDS R0, [UR17+0x1c0] ;  /* 0x0001c011ff007984 */ /* 0x002e620008000800 */
[----:B------:R-:W-:Y:S02]  /*37d0*/  USHF.R.U32.HI UR6, URZ, 0x4, UR6 ;  /* 0x00000004ff067899 */ /* 0x000fe40008011606 */
[----:B------:R-:W-:Y:S02]  /*37e0*/  USHF.R.S32.HI UR4, URZ, 0x1f, UR5 ;  /* 0x0000001fff047899 */ /* 0x000fe40008011405 */
[----:B------:R-:W-:-:S02]  /*37f0*/  ULOP3.LUT UR6, UR6, 0x3fff, URZ, 0xc0, !UPT ;  /* 0x00003fff06067892 */ /* 0x000fc4000f8ec0ff */
[----:B------:R-:W-:Y:S02]  /*3800*/  ULEA.HI UR4, UR4, UR5, URZ, 0x5 ;  /* 0x0000000504047291 */ /* 0x000fe4000f8f28ff */
[----:B------:R-:W-:Y:S02]  /*3810*/  USHF.R.U32.HI UR5, URZ, 0x4, UR7 ;  /* 0x00000004ff057899 */ /* 0x000fe40008011607 */
[----:B------:R-:W-:Y:S02]  /*3820*/  USHF.R.S32.HI UR28, URZ, 0x5, UR4 ;  /* 0x00000005ff1c7899 */ /* 0x000fe40008011404 */
[----:B------:R-:W-:Y:S02]  /*3830*/  ULOP3.LUT UR5, UR5, 0x3fff, URZ, 0xc0, !UPT ;  /* 0x00003fff05057892 */ /* 0x000fe4000f8ec0ff */
[----:B------:R-:W-:Y:S02]  /*3840*/  UISETP.LT.AND UP0, UPT, UR28, 0x1, UPT ;  /* 0x000000011c00788c */ /* 0x000fe4000bf01270 */
[----:B------:R-:W-:-:S02]  /*3850*/  ULOP3.LUT UR20, UR6, 0x10000, URZ, 0xfc, !UPT ;  /* 0x0001000006147892 */ /* 0x000fc4000f8efcff */
[----:B------:R-:W-:Y:S02]  /*3860*/  USEL UR29, UR28, 0x1, !UP0 ;  /* 0x000000011c1d7887 */ /* 0x000fe4000c000000 */
[----:B------:R-:W-:Y:S02]  /*3870*/  ULOP3.LUT UR21, UR5, 0x10000, URZ, 0xfc, !UPT ;  /* 0x0001000005157892 */ /* 0x000fe4000f8efcff */
[----:B------:R-:W-:Y:S02]  /*3880*/  UIADD3 UR29, UPT, UPT, -UR29, URZ, URZ ;  /* 0x000000ff1d1d7290 */ /* 0x000fe4000fffe1ff */
[----:B----4-:R-:W-:Y:S01]  /*3890*/  UISETP.GE.AND UP4, UPT, UR8, 0x1, UPT ;  /* 0x000000010800788c */ /* 0x010fe2000bf86270 */
[----:B------:R-:W-:Y:S01]  /*38a0*/  UMOV UR24, 0x0 ;  /* 0x0000000000187882 */ /* 0x000fe20000000000 */
[----:B------:R-:W-:Y:S01]  /*38b0*/  UMOV UR25, 0x8200490 ;  /* 0x0820049000197882 */ /* 0x000fe20000000000 */
[----:B-1----:R-:W-:-:S15]  /*38c0*/  R2UR UR30, R0 ;  /* 0x00000000001e72ca */ /* 0x002fde00000e0000 */
.L_x_75:
[----:B------:R-:W-:Y:S02]  /*38d0*/  LEA R0, R10, UR17, 0x3 ;  /* 0x000000110a007c11 */ /* 0x000fe4000f8e18ff */
[----:B------:R-:W-:Y:S02]  /*38e0*/  SHF.L.U32 R5, R9, 0x1f, RZ ;  /* 0x0000001f09057819 */ /* 0x000fe400000006ff */
[----:B------:R-:W-:Y:S01]  /*38f0*/  PLOP3.LUT P0, PT, PT, PT, UP4, 0x80, 0x8 ;  /* 0x000000000008781c */ /* 0x000fe20003f0f048 */
[----:B------:R-:W-:Y:S01]  /*3900*/  VIADD R3, R0, 0x120 ;  /* 0x0000012000037836 */ /* 0x000fe20000000000 */
[----:B-1----:R-:W1:Y:S02]  /*3910*/  SYNCS.PHASECHK.TRANS64.TRYWAIT P1, [R0+URZ+0x110], R5 ;  /* 0x00011005000075a7 */ /* 0x002e6400080211ff */
[----:B-1-3--:R-:W-:Y:S09]  /*3920*/  @!P1 BRA `(.L_x_69) ;  /* 0x0000006400989947 */ /* 0x00aff20003800000 */
.L_x_178:
[----:B------:R-:W-:Y:S01]  /*3930*/  LEA R4, R10, UR17, 0x4 ;  /* 0x000000110a047c11 */ /* 0x000fe2000f8e20ff */
[----:B------:R-:W-:Y:S01]  /*3940*/  @UP4 ULEA UR4, UR14, UR17, 0x3 ;  /* 0x000000110e044291 */ /* 0x000fe2000f8e18ff */
[----:B------:R-:W-:Y:S01]  /*3950*/  PLOP3.LUT P2, PT, PT, PT, PT, 0x80, 0x8 ;  /* 0x000000000008781c */ /* 0x000fe20003f4f070 */
[----:B------:R-:W-:Y:S01]  /*3960*/  ULEA UR22, UR23, UR17, 0x3 ;  /* 0x0000001117167291 */ /* 0x000fe2000f8e18ff */
[----:B------:R-:W-:Y:S01]  /*3970*/  PRMT R3, RZ, 0x654, R3 ;  /* 0x00000654ff037816 */ /* 0x000fe20000000003 */
[----:B------:R-:W-:Y:S01]  /*3980*/  ULEA UR18, UR23, UR30, 0x7 ;  /* 0x0000001e17127291 */ /* 0x000fe2000f8e38ff */
[----:B-1----:R-:W1:Y:S01]  /*3990*/  LDS.128 R4, [R4+0x1a0] ;  /* 0x0001a00004047984 */ /* 0x002e620000000c00 */
[----:B------:R-:W-:Y:S02]  /*39a0*/  @P0 SHF.L.U32 R2, R8, 0x1f, RZ ;  /* 0x0000001f08020819 */ /* 0x000fe400000006ff */
[----:B------:R-:W-:Y:S01]  /*39b0*/  SHF.L.U32 R0, R11, 0x1f, RZ ;  /* 0x0000001f0b007819 */ /* 0x000fe200000006ff */
[----:B------:R-:W-:Y:S01]  /*39c0*/  @!PT LDS RZ, [RZ] ;  /* 0x00000000fffff984 */ /* 0x000fe20000000800 */
[----:B------:R-:W-:Y:S01]  /*39d0*/  @!PT LDS RZ, [RZ] ;  /* 0x00000000fffff984 */ /* 0x000fe20000000800 */
[----:B------:R-:W-:Y:S01]  /*39e0*/  @!PT LDS RZ, [RZ] ;  /* 0x00000000fffff984 */ /* 0x000fe20000000800 */
[----:B------:R-:W-:Y:S01]  /*39f0*/  @!PT LDS RZ, [RZ] ;  /* 0x00000000fffff984 */ /* 0x000fe20000000800 */
[----:B------:R2:W-:Y:S06]  /*3a00*/  MEMBAR.ALL.CTA ;  /* 0x0000000000007992 */ /* 0x0005ec0000008000 */
[----:B--2---:R-:W2:Y:S02]  /*3a10*/  FENCE.VIEW.ASYNC.S ;  /* 0x00000000000073c6 */ /* 0x004ea40000000000 */
[----:B--2---:R2:W-:Y:S01]  /*3a20*/  SYNCS.ARRIVE.TRANS64.RED.A1T0 RZ, [R3+URZ], RZ ;  /* 0x000000ff03ff79a7 */ /* 0x0045e200081004ff */
[----:B------:R2:W3:Y:S01]  /*3a30*/  @P0 SYNCS.PHASECHK.TRANS64.TRYWAIT P2, [UR4], R2 ;  /* 0x00000002ff0005a7 */ /* 0x0004e20008041104 */
[----:B-1----:R-:W-:Y:S01]  /*3a40*/  LOP3.LUT P1, RZ, R6, 0x1, RZ, 0xc0, !PT ;  /* 0x0000000106ff7812 */ /* 0x002fe2000782c0ff */
[----:B------:R-:W1:Y:S02]  /*3a50*/  SYNCS.PHASECHK.TRANS64.TRYWAIT P0, [UR22+0x150], R0 ;  /* 0x00015000ff0075a7 */ /* 0x000e640008001116 */
[----:B-123--:R-:W-:Y:S10]  /*3a60*/  @!P0 BRA `(.L_x_70) ;  /* 0x00000064005c8947 */ /* 0x00eff40003800000 */
.L_x_180:
[----:B------:R-:W-:Y:S01]  /*3a70*/  IADD3 R10, PT, PT, R10, 0x1, RZ ;  /* 0x000000010a0a7810 */ /* 0x000fe20007ffe0ff */
[----:B------:R-:W-:Y:S06]  /*3a80*/  BRA.U !UP4, `(.L_x_71) ;  /* 0x000000010c987547 */ /* 0x000fec000b800000 */
[----:B------:R-:W-:Y:S01]  /*3a90*/  UPLOP3.LUT UP2, UPT, UPT, UPT, UPT, 0x40, 0x4 ;  /* 0x000000000004789c */ /* 0x000fe20003f4e870 */
[----:B------:R-:W-:Y:S01]  /*3aa0*/  UMOV UR16, UR29 ;  /* 0x0000001d00107c82 */ /* 0x000fe20008000000 */
[----:B------:R-:W-:Y:S01]  /*3ab0*/  UMOV UR15, UR28 ;  /* 0x0000001c000f7c82 */ /* 0x000fe20008000000 */
[----:B------:R-:W-:-:S08]  /*3ac0*/  UMOV UR6, UR14 ;  /* 0x0000000e00067c82 */ /* 0x000fd00008000000 */
.L_x_74:
[----:B------:R-:W-:Y:S02]  /*3ad0*/  UIADD3 UR16, UPT, UPT, UR16, 0x1, URZ ;  /* 0x0000000110107890 */ /* 0x000fe4000fffe0ff */
[----:B--2---:R-:W-:Y:S02]  /*3ae0*/  ULEA UR5, UR6, UR17, 0x3 ;  /* 0x0000001106057291 */ /* 0x004fe4000f8e18ff */
[----:B------:R-:W-:Y:S01]  /*3af0*/  UISETP.NE.AND UP3, UPT, UR16, URZ, UPT ;  /* 0x000000ff1000728c */ /* 0x000fe2000bf65270 */
[----:B---3--:R-:W-:Y:S10]  /*3b00*/  @P2 BRA `(.L_x_72) ;  /* 0x00000000000c2947 */ /* 0x008ff40003800000 */
[----:B-1----:R-:W-:Y:S04]  /*3b10*/  SHF.L.U32 R3, R8, 0x1f, RZ ;  /* 0x0000001f08037819 */ /* 0x002fe800000006ff */
[----:B------:R-:W1:Y:S02]  /*3b20*/  SYNCS.PHASECHK.TRANS64.TRYWAIT P0, [UR5], R3 ;  /* 0x00000003ff0075a7 */ /* 0x000e640008001105 */
[----:B-1----:R-:W-:Y:S05]  /*3b30*/  @!P0 BRA `(.L_x_73) ;  /* 0x0000006400408947 */ /* 0x002fea0003800000 */
.L_x_72:
[----:B------:R-:W-:Y:S01]  /*3b40*/  UISETP.NE.AND UP0, UPT, UR15, 0x1, UPT ;  /* 0x000000010f00788c */ /* 0x000fe2000bf05270 */
[----:B------:R-:W-:Y:S01]  /*3b50*/  PLOP3.LUT P2, PT, PT, PT, PT, 0x80, 0x8 ;  /* 0x000000000008781c */ /* 0x000fe20003f4f070 */
[----:B------:R-:W-:Y:S02]  /*3b60*/  UIADD3 UR4, UPT, UPT, UR6, 0x1, URZ ;  /* 0x0000000106047890 */ /* 0x000fe4000fffe0ff */
[----:B------:R-:W-:Y:S02]  /*3b70*/  ULEA UR12, UR6, UR21, 0x9 ;  /* 0x00000015060c7291 */ /* 0x000fe4000f8e48ff */
[----:B------:R-:W-:Y:S01]  /*3b80*/  UISETP.NE.AND UP1, UPT, UR4, 0xc, UPT ;  /* 0x0000000c0400788c */ /* 0x000fe2000bf25270 */
[----:B------:R-:W-:Y:S01]  /*3b90*/  PLOP3.LUT P0, PT, PT, PT, UP0, 0x80, 0x8 ;  /* 0x000000000008781c */ /* 0x000fe20003f0f008 */
[----:B------:R-:W-:Y:S02]  /*3ba0*/  UIADD3 UR10, UPT, UPT, UR12, 0x2, URZ ;  /* 0x000000020c0a7890 */ /* 0x000fe4000fffe0ff */
[----:B------:R-:W-:Y:S02]  /*3bb0*/  USEL UR7, URZ, 0x1, UP1 ;  /* 0x00000001ff077887 */ /* 0x000fe40008800000 */
[----:B------:R-:W-:Y:S02]  /*3bc0*/  USEL UR14, UR4, URZ, UP1 ;  /* 0x000000ff040e7287 */ /* 0x000fe40008800000 */
[----:B------:R-:W-:Y:S02]  /*3bd0*/  UIADD3 UR15, UPT, UPT, UR15, -0x1, URZ ;  /* 0xffffffff0f0f7890 */ /* 0x000fe4000fffe0ff */
[----:B------:R-:W-:Y:S01]  /*3be0*/  @UP0 ULEA UR4, UR14, UR17, 0x3 ;  /* 0x000000110e040291 */ /* 0x000fe2000f8e18ff */
[----:B------:R-:W-:Y:S01]  /*3bf0*/  LOP3.LUT R8, R8, UR7, RZ, 0x3c, !PT ;  /* 0x0000000708087c12 */ /* 0x000fe2000f8e3cff */
[----:B------:R-:W-:Y:S01]  /*3c00*/  UIADD3 UR7, UPT, UPT, UR5, 0x60, URZ ;  /* 0x0000006005077890 */ /* 0x000fe2000fffe0ff */
[----:B------:R-:W-:Y:S02]  /*3c10*/  UMOV UR13, 0x80004020 ;  /* 0x80004020000d7882 */ /* 0x000fe40000000000 */
[----:B-1----:R-:W-:Y:S01]  /*3c20*/  @P0 SHF.L.U32 R0, R8, 0x1f, RZ ;  /* 0x0000001f08000819 */ /* 0x002fe200000006ff */
[----:B------:R-:W-:Y:S01]  /*3c30*/  UMOV UR5, 0x80004020 ;  /* 0x8000402000057882 */ /* 0x000fe20000000000 */
[----:B------:R-:W-:Y:S01]  /*3c40*/  UMOV UR11, 0x80004020 ;  /* 0x80004020000b7882 */ /* 0x000fe20000000000 */
[----:B------:R-:W-:Y:S01]  /*3c50*/  UMOV UR9, 0x80004020 ;  /* 0x8000402000097882 */ /* 0x000fe20000000000 */
[----:B------:R2:W3:Y:S01]  /*3c60*/  @P0 SYNCS.PHASECHK.TRANS64.TRYWAIT P2, [UR4], R0 ;  /* 0x00000000ff0005a7 */ /* 0x0004e20008041104 */
[----:B------:R-:W-:Y:S03]  /*3c70*/  ULEA UR4, UR6, UR20, 0x9 ;  /* 0x0000001406047291 */ /* 0x000fe6000f8e48ff */
[----:B------:R-:W-:Y:S01]  /*3c80*/  UMOV UR6, UR14 ;  /* 0x0000000e00067c82 */ /* 0x000fe20008000000 */
[----:B------:R-:W-:Y:S05]  /*3c90*/  UIADD3 UR8, UPT, UPT, UR4, 0x2, URZ ;  /* 0x0000000204087890 */ /* 0x000fea000fffe0ff */
[----:B------:R2:W-:Y:S01]  /*3ca0*/  UTCHMMA gdesc[UR4], gdesc[UR12], tmem[UR18], tmem[UR26], idesc[UR27], UP2 ;  /* 0x00ff1a0c040075ea */ /* 0x0005e20009000012 */
[----:B------:R-:W-:Y:S03]  /*3cb0*/  UPLOP3.LUT UP2, UPT, UPT, UPT, UPT, 0x80, 0x8 ;  /* 0x000000000008789c */ /* 0x000fe60003f4f070 */
[----:B------:R2:W-:Y:S01]  /*3cc0*/  UTCHMMA gdesc[UR8], gdesc[UR10], tmem[UR18], tmem[UR24], idesc[UR25], UPT ;  /* 0x00ff180a080075ea */ /* 0x0005e2000b800012 */
[----:B------:R2:W-:Y:S01]  /*3cd0*/  UTCBAR.MULTICAST [UR7], URZ, UR19 ;  /* 0x000000ff070073e9 */ /* 0x0005e20008000813 */
[----:B------:R-:W-:Y:S06]  /*3ce0*/  BRA.U UP3, `(.L_x_74) ;  /* 0xfffffffd03787547 */ /* 0x000fec000b83ffff */
.L_x_71:
[----:B--2---:R-:W-:Y:S01]  /*3cf0*/  UIADD3 UR4, UPT, UPT, UR23, 0x1, URZ ;  /* 0x0000000117047890 */ /* 0x004fe2000fffe0ff */
[C---:B------:R-:W-:Y:S01]  /*3d00*/  ISETP.NE.AND P0, PT, R10.reuse, 0x2, PT ;  /* 0x000000020a00780c */ /* 0x040fe20003f05270 */
[----:B------:R-:W-:Y:S02]  /*3d10*/  UIADD3 UR5, UPT, UPT, UR22, 0x130, URZ ;  /* 0x0000013016057890 */ /* 0x000fe4000fffe0ff */
[----:B------:R-:W-:Y:S01]  /*3d20*/  UISETP.NE.AND UP0, UPT, UR4, 0x4, UPT ;  /* 0x000000040400788c */ /* 0x000fe2000bf05270 */
[----:B-1----:R-:W-:Y:S02]  /*3d30*/  SEL R0, RZ, 0x1, P0 ;  /* 0x00000001ff007807 */ /* 0x002fe40000000000 */
[----:B------:R-:W-:Y:S01]  /*3d40*/  SEL R10, R10, RZ, P0 ;  /* 0x000000ff0a0a7207 */ /* 0x000fe20000000000 */
[----:B------:R-:W-:Y:S01]  /*3d50*/  USEL UR6, URZ, 0x1, UP0 ;  /* 0x00000001ff067887 */ /* 0x000fe20008000000 */
[----:B------:R-:W-:Y:S01]  /*3d60*/  LOP3.LUT R9, R9, R0, RZ, 0x3c, !PT ;  /* 0x0000000009097212 */ /* 0x000fe200078e3cff */
[----:B------:R-:W-:Y:S01]  /*3d70*/  USEL UR23, UR4, URZ, UP0 ;  /* 0x000000ff04177287 */ /* 0x000fe20008000000 */
[----:B------:R1:W-:Y:S03]  /*3d80*/  UTCBAR [UR5], URZ ;  /* 0x000000ff050073e9 */ /* 0x0003e600080000ff */
[----:B------:R-:W-:Y:S01]  /*3d90*/  LOP3.LUT R11, R11, UR6, RZ, 0x3c, !PT ;  /* 0x000000060b0b7c12 */ /* 0x000fe2000f8e3cff */
[----:B------:R-:W-:Y:S07]  /*3da0*/  @P1 BRA `(.L_x_75) ;  /* 0xfffffff800c81947 */ /* 0x000fee000383ffff */
[----:B------:R-:W2:Y:S01]  /*3db0*/  S2UR UR8, SR_CgaCtaId ;  /* 0x00000000000879c3 */ /* 0x000ea20000008800 */
[----:B------:R-:W-:Y:S01]  /*3dc0*/  ELECT P0, URZ, PT ;  /* 0x0000000000ff782f */ /* 0x000fe20003800000 */
[----:B------:R-:W-:Y:S01]  /*3dd0*/  IMAD.MOV.U32 R0, RZ, RZ, 0x1 ;  /* 0x00000001ff007424 */ /* 0x000fe200078e00ff */
[----:B------:R-:W-:Y:S01]  /*3de0*/  UIADD3 UR17, UPT, UPT, UR17, 0x150, URZ ;  /* 0x0000015011117890 */ /* 0x000fe2000fffe0ff */
[----:B------:R-:W-:Y:S01]  /*3df0*/  SHF.L.U32 R3, R11, 0x1f, RZ ;  /* 0x0000001f0b037819 */ /* 0x000fe200000006ff */
[----:B------:R-:W-:-:S03]  /*3e00*/  UMOV UR4, 0x40 ;  /* 0x0000004000047882 */ /* 0x000fc60000000000 */
[----:B------:R-:W-:Y:S01]  /*3e10*/  UVIRTCOUNT.DEALLOC.SMPOOL 0x80 ;  /* 0x000000800000784c */ /* 0x000fe20000000000 */
[----:B--2---:R-:W-:Y:S02]  /*3e20*/  ULEA UR8, UR8, UR4, 0x18 ;  /* 0x0000000408087291 */ /* 0x004fe4000f8ec0ff */
[----:B------:R-:W-:-:S07]  /*3e30*/  ULEA UR4, UR23, UR17, 0x3 ;  /* 0x0000001117047291 */ /* 0x000fce000f8e18ff */
[----:B------:R2:W-:Y:S02]  /*3e40*/  @P0 STS.U8 [UR8+0x1c], R0 ;  /* 0x00001c00ff000988 */ /* 0x0005e40008000008 */
[----:B------:R-:W4:Y:S02]  /*3e50*/  SYNCS.PHASECHK.TRANS64.TRYWAIT P0, [UR4], R3 ;  /* 0x00000003ff0075a7 */ /* 0x000f240008001104 */
[----:B--2-4-:R-:W-:Y:S05]  /*3e60*/  @!P0 BRA `(.L_x_76) ;  /* 0x00000060008c8947 */ /* 0x014fea0003800000 */
.L_x_183:
[----:B------:R-:W-:-:S04]  /*3e70*/  UIADD3 UR4, UPT, UPT, UR23, 0x1, URZ ;  /* 0x0000000117047890 */ /* 0x000fc8000fffe0ff */
[----:B------:R-:W-:-:S04]  /*3e80*/  UISETP.NE.AND UP0, UPT, UR4, 0x4, UPT ;  /* 0x000000040400788c */ /* 0x000fc8000bf05270 */
[----:B------:R-:W-:Y:S02]  /*3e90*/  USEL UR6, URZ, 0x1, UP0 ;  /* 0x00000001ff067887 */ /* 0x000fe40008000000 */
[----:B------:R-:W-:-:S04]  /*3ea0*/  USEL UR4, UR4, URZ, UP0 ;  /* 0x000000ff04047287 */ /* 0x000fc80008000000 */
[----:B-1----:R-:W-:Y:S01]  /*3eb0*/  ULEA UR5, UR4, UR17, 0x3 ;  /* 0x0000001104057291 */ /* 0x002fe2000f8e18ff */
[----:B------:R-:W-:-:S04]  /*3ec0*/  LOP3.LUT R2, R11, UR6, RZ, 0x3c, !PT ;  /* 0x000000060b027c12 */ /* 0x000fc8000f8e3cff */
[----:B--2---:R-:W-:-:S04]  /*3ed0*/  SHF.L.U32 R3, R2, 0x1f, RZ ;  /* 0x0000001f02037819 */ /* 0x004fc800000006ff */
[----:B------:R-:W1:Y:S02]  /*3ee0*/  SYNCS.PHASECHK.TRANS64.TRYWAIT P0, [UR5], R3 ;  /* 0x00000003ff0075a7 */ /* 0x000e640008001105 */
[----:B-1----:R-:W-:Y:S05]  /*3ef0*/  @!P0 BRA `(.L_x_77) ;  /* 0x0000006000808947 */ /* 0x002fea0003800000 */
.L_x_185:
        /* <DEDUP_REMOVED lines=9> */
.L_x_187:
[----:B------:R-:W-:-:S04]  /*3f90*/  UIADD3 UR4, UPT, UPT, UR4, 0x1, URZ ;  /* 0x0000000104047890 */ /* 0x000fc8000fffe0ff */
[----:B------:R-:W-:-:S04]  /*3fa0*/  UISETP.NE.AND UP0, UPT, UR4, 0x4, UPT ;  /* 0x000000040400788c */ /* 0x000fc8000bf05270 */
[----:B------:R-:W-:Y:S02]  /*3fb0*/  USEL UR5, URZ, 0x1, UP0 ;  /* 0x00000001ff057887 */ /* 0x000fe40008000000 */
[----:B------:R-:W-:-:S04]  /*3fc0*/  USEL UR4, UR4, URZ, UP0 ;  /* 0x000000ff04047287 */ /* 0x000fc80008000000 */
[----:B------:R-:W-:Y:S01]  /*3fd0*/  ULEA UR4, UR4, UR17, 0x3 ;  /* 0x0000001104047291 */ /* 0x000fe2000f8e18ff */
[----:B-1----:R-:W-:-:S04]  /*3fe0*/  LOP3.LUT R3, R2, UR5, RZ, 0x3c, !PT ;  /* 0x0000000502037c12 */ /* 0x002fc8000f8e3cff */
[----:B------:R-:W-:-:S04]  /*3ff0*/  SHF.L.U32 R3, R3, 0x1f, RZ ;  /* 0x0000001f03037819 */ /* 0x000fc800000006ff */
[----:B------:R-:W1:Y:S02]  /*4000*/  SYNCS.PHASECHK.TRANS64.TRYWAIT P0, [UR4], R3 ;  /* 0x00000003ff0075a7 */ /* 0x000e640008001104 */
[----:B-1----:R-:W-:Y:S05]  /*4010*/  @!P0 BRA `(.L_x_79) ;  /* 0x0000006000688947 */ /* 0x002fea0003800000 */
.L_x_189:
[----:B------:R-:W-:Y:S01]  /*4020*/  NOP ;  /* 0x0000000000007918 */ /* 0x000fe20000000000 */
[----:B-1----:R-:W1:Y:S01]  /*4030*/  LDS R0, [UR8+0x14] ;  /* 0x00001408ff007984 */ /* 0x002e620008000800 */
[----:B------:R-:W-:Y:S01]  /*4040*/  ULOP3.LUT UR4, UR30, 0xffff, URZ, 0xc0, !UPT ;  /* 0x0000ffff1e047892 */ /* 0x000fe2000f8ec0ff */
[----:B------:R-:W-:Y:S01]  /*4050*/  UMOV UR5, 0xffff ;  /* 0x0000ffff00057882 */ /* 0x000fe20000000000 */
[----:B------:R-:W-:Y:S02]  /*4060*/  UMOV UR6, 0x1 ;  /* 0x0000000100067882 */ /* 0x000fe40000000000 */
[----:B------:R-:W-:-:S04]  /*4070*/  USHF.R.U32.HI UR4, URZ, 0x5, UR4 ;  /* 0x00000005ff047899 */ /* 0x000fc80008011604 */
[----:B------:R-:W-:Y:S02]  /*4080*/  USHF.L.U32 UR5, UR5, UR4, URZ ;  /* 0x0000000405057299 */ /* 0x000fe400080006ff */
[----:B------:R-:W-:-:S04]  /*4090*/  USHF.L.U32 UR4, UR6, UR4, URZ ;  /* 0x0000000406047299 */ /* 0x000fc800080006ff */
[----:B-1----:R-:W-:-:S04]  /*40a0*/  LOP3.LUT R0, R0, UR5, RZ, 0xc0, !PT ;  /* 0x0000000500007c12 */ /* 0x002fc8000f8ec0ff */
[----:B------:R-:W-:-:S13]  /*40b0*/  ISETP.NE.AND P0, PT, R0, UR5, PT ;  /* 0x0000000500007c0c */ /* 0x000fda000bf05270 */
[----:B------:R-:W-:Y:S05]  /*40c0*/  @P0 BRA `(.L_x_80) ;  /* 0x0000000000580947 */ /* 0x000fea0003800000 */
[----:B------:R-:W1:Y:S02]  /*40d0*/  LDS R0, [UR8+0x18] ;  /* 0x00001808ff007984 */ /* 0x000e640008000800 */
[----:B-1----:R-:W-:-:S04]  /*40e0*/  LOP3.LUT R0, R0, UR4, RZ, 0xc0, !PT ;  /* 0x0000000400007c12 */ /* 0x002fc8000f8ec0ff */
[----:B------:R-:W-:-:S13]  /*40f0*/  ISETP.NE.AND P0, PT, R0, UR4, PT ;  /* 0x0000000400007c0c */ /* 0x000fda000bf05270 */
[----:B------:R-:W-:Y:S05]  /*4100*/  @P0 BRA `(.L_x_81) ;  /* 0x00000000003c0947 */ /* 0x000fea0003800000 */
[----:B------:R-:W1:Y:S01]  /*4110*/  S2R R2, SR_LANEID ;  /* 0x0000000000027919 */ /* 0x000e620000000000 */
[----:B------:R-:W-:Y:S01]  /*4120*/  ULOP3.LUT UR5, URZ, UR5, URZ, 0x33, !UPT ;  /* 0x00000005ff057292 */ /* 0x000fe2000f8e33ff */
[----:B------:R-:W-:Y:S01]  /*4130*/  LOP3.LUT R4, RZ, UR4, RZ, 0x33, !PT ;  /* 0x00000004ff047c12 */ /* 0x000fe2000f8e33ff */
[----:B------:R-:W-:Y:S02]  /*4140*/  VOTEU.ANY UR4, UPT, PT ;  /* 0x0000000000047886 */ /* 0x000fe400038e0100 */
[----:B------:R-:W-:Y:S01]  /*4150*/  UFLO.U32 UR4, UR4 ;  /* 0x00000004000472bd */ /* 0x000fe200080e0000 */
[----:B------:R-:W2:Y:S01]  /*4160*/  REDUX UR6, R4 ;  /* 0x00000000040673c4 */ /* 0x000ea20000000000 */
[----:B------:R-:W-:-:S06]  /*4170*/  IMAD.U32 R0, RZ, RZ, UR5 ;  /* 0x00000005ff007e24 */ /* 0x000fcc000f8e00ff */
[----:B------:R4:W-:Y:S01]  /*4180*/  UTCATOMSWS.AND URZ, UR5 ;  /* 0x0000000500ff79e3 */ /* 0x0009e20008000000 */
[----:B------:R-:W3:Y:S01]  /*4190*/  REDUX UR7, R0 ;  /* 0x00000000000773c4 */ /* 0x000ee20000000000 */
[----:B-1----:R-:W-:Y:S01]  /*41a0*/  ISETP.EQ.U32.AND P0, PT, R2, UR4, PT ;  /* 0x0000000402007c0c */ /* 0x002fe2000bf02070 */
[----:B--2---:R-:W-:Y:S01]  /*41b0*/  IMAD.U32 R2, RZ, RZ, UR6 ;  /* 0x00000006ff027e24 */ /* 0x004fe2000f8e00ff */
[----:B---3--:R-:W-:-:S11]  /*41c0*/  MOV R3, UR7 ;  /* 0x0000000700037c02 */ /* 0x008fd60008000f00 */
[----:B------:R4:W-:Y:S04]  /*41d0*/  @P0 ATOMS.AND RZ, [UR8+0x14], R3 ;  /* 0x00001403ffff098c */ /* 0x0009e8000a800008 */
[----:B------:R4:W-:Y:S01]  /*41e0*/  @P0 ATOMS.AND RZ, [UR8+0x18], R2 ;  /* 0x00001802ffff098c */ /* 0x0009e2000a800008 */
[----:B------:R-:W-:Y:S05]  /*41f0*/  BRA `(.L_x_82) ;  /* 0x0000000000147947 */ /* 0x000fea0003800000 */
.L_x_81:
[----:B------:R-:W-:Y:S02]  /*4200*/  MOV R2, 0x4220 ;  /* 0x0000422000027802 */ /* 0x000fe40000000f00 */
[----:B---3-5:R-:W-:Y:S05]  /*4210*/  CALL.REL.NOINC `($__internal_0_$__cuda_sm10x_tcgen05_guardrail_trap_col_being_dealloced_not_returned_by_alloc) ;  /* 0x0000006400507944 */ /* 0x028fea0003c00000 */
[----:B------:R-:W-:Y:S05]  /*4220*/  BRA `(.L_x_82) ;  /* 0x0000000000087947 */ /* 0x000fea0003800000 */
.L_x_80:
[----:B------:R-:W-:Y:S02]  /*4230*/  MOV R2, 0x4250 ;  /* 0x0000425000027802 */ /* 0x000fe40000000f00 */
[----:B---3-5:R-:W-:Y:S05]  /*4240*/  CALL.REL.NOINC `($__internal_2_$__cuda_sm10x_tcgen05_guardrail_trap_unallocated_columns_being_dealloced) ;  /* 0x00000064005c7944 */ /* 0x028fea0003c00000 */
.L_x_82:
[----:B------:R-:W-:Y:S01]  /*4250*/  NOP ;  /* 0x0000000000007918 */ /* 0x000fe20000000000 */
[----:B----4-:R-:W-:Y:S05]  /*4260*/  EXIT ;  /* 0x000000000000794d */ /* 0x010fea0003800000 */
.L_x_64:
[----:B------:R-:W-:-:S09]  /*4270*/  UISETP.NE.OR UP0, UPT, UR17, 0x3, !UP3 ;  /* 0x000000031100788c */ /* 0x000fd2000df05670 */
[----:B------:R-:W-:Y:S05]  /*4280*/  BRA.U UP0, `(.L_x_83) ;  /* 0x0000001100547547 */ /* 0x000fea000b800000 */
[----:B------:R-:W1:Y:S01]  /*4290*/  LDCU UR31, c[0x0][0x370] ;  /* 0x00006e00ff1f77ac */ /* 0x000e620008000800 */
[----:B------:R-:W2:Y:S01]  /*42a0*/  LDC.64 R16, c[0x0][0x348] ;  /* 0x0000d200ff107b82 */ /* 0x000ea20000000a00 */
[----:B------:R-:W-:Y:S02]  /*42b0*/  HFMA2 R13, -RZ, RZ, 0, 0 ;  /* 0x00000000ff0d7431 */ /* 0x000fe400000001ff */
[----:B------:R-:W-:Y:S01]  /*42c0*/  IMAD.MOV.U32 R15, RZ, RZ, 0x1 ;  /* 0x00000001ff0f7424 */ /* 0x000fe200078e00ff */
[----:B------:R-:W1:Y:S01]  /*42d0*/  LDCU.128 UR48, c[0x0][0xb10] ;  /* 0x00016200ff3077ac */ /* 0x000e620008000c00 */
[----:B------:R-:W-:Y:S01]  /*42e0*/  IMAD.MOV.U32 R14, RZ, RZ, RZ ;  /* 0x000000ffff0e7224 */ /* 0x000fe200078e00ff */
[----:B------:R-:W-:Y:S01]  /*42f0*/  MOV R7, 0x2000 ;  /* 0x0000200000077802 */ /* 0x000fe20000000f00 */
[----:B------:R-:W3:Y:S01]  /*4300*/  LDCU UR30, c[0x0][0x374] ;  /* 0x00006e80ff1e77ac */ /* 0x000ee20008000800 */
[----:B------:R-:W4:Y:S01]  /*4310*/  LDC.64 R2, c[0x0][0x888] ;  /* 0x00022200ff027b82 */ /* 0x000f220000000a00 */
[----:B------:R-:W3:Y:S01]  /*4320*/  LDCU UR15, c[0x0][0xb0c] ;  /* 0x00016180ff0f77ac */ /* 0x000ee20008000800 */
[----:B------:R-:W2:Y:S06]  /*4330*/  LDCU UR40, c[0x0][0xb20] ;  /* 0x00016400ff2877ac */ /* 0x000eac0008000800 */
[----:B------:R-:W4:Y:S01]  /*4340*/  LDC.64 R4, c[0x0][0x890] ;  /* 0x00022400ff047b82 */ /* 0x000f220000000a00 */
[----:B------:R-:W2:Y:S01]  /*4350*/  LDCU UR4, c[0x0][0xb30] ;  /* 0x00016600ff0477ac */ /* 0x000ea20008000800 */
[----:B------:R-:W-:Y:S01]  /*4360*/  UMOV UR21, 0x400 ;  /* 0x0000040000157882 */ /* 0x000fe20000000000 */
[----:B-1----:R-:W-:-:S02]  /*4370*/  UIMAD.WIDE.U32 UR6, UR31, UR48, URZ ;  /* 0x000000301f0672a5 */ /* 0x002fc4000f8e00ff */
[----:B---3--:R-:W-:Y:S02]  /*4380*/  UIMAD.WIDE.U32 UR8, UR30, UR51, URZ ;  /* 0x000000331e0872a5 */ /* 0x008fe4000f8e00ff */
[----:B------:R-:W-:Y:S02]  /*4390*/  ULEA UR21, UR47, UR21, 0x18 ;  /* 0x000000152f157291 */ /* 0x000fe4000f8ec0ff */
[----:B------:R-:W-:Y:S02]  /*43a0*/  UPLOP3.LUT UP3, UPT, UPT, UPT, UPT, 0x40, 0x4 ;  /* 0x000000000004789c */ /* 0x000fe40003f6e870 */
[----:B------:R-:W-:Y:S01]  /*43b0*/  UIADD3 UR37, UPT, UPT, UR21, 0xd8, URZ ;  /* 0x000000d815257890 */ /* 0x000fe2000fffe0ff */
[----:B------:R-:W-:Y:S01]  /*43c0*/  UMOV UR6, UR7 ;  /* 0x0000000700067c82 */ /* 0x000fe20008000000 */
[----:B------:R-:W-:Y:S01]  /*43d0*/  UMOV UR38, UR9 ;  /* 0x0000000900267c82 */ /* 0x000fe20008000000 */
[----:B------:R-:W-:Y:S02]  /*43e0*/  UISETP.GE.AND UP0, UPT, UR42, 0x1, UPT ;  /* 0x000000012a00788c */ /* 0x000fe4000bf06270 */
[----:B------:R-:W-:Y:S01]  /*43f0*/  UISETP.NE.AND UP4, UPT, UR42, 0x1, UPT ;  /* 0x000000012a00788c */ /* 0x000fe2000bf85270 */
[----:B------:R-:W1:Y:S01]  /*4400*/  LDCU.64 UR22, c[0x0][0xb28] ;  /* 0x00016500ff1677ac */ /* 0x000e620008000a00 */
[----:B------:R-:W-:-:S02]  /*4410*/  UISETP.NE.AND UP6, UPT, UR15, 0x1, UPT ;  /* 0x000000010f00788c */ /* 0x000fc4000bfc5270 */
[----:B------:R-:W-:Y:S02]  /*4420*/  UISETP.NE.AND UP5, UPT, UR50, 0x1, UPT ;  /* 0x000000013200788c */ /* 0x000fe4000bfa5270 */
[----:B------:R-:W-:Y:S02]  /*4430*/  UIADD3 UR33, UPT, UPT, UR21, 0xc0, URZ ;  /* 0x000000c015217890 */ /* 0x000fe4000fffe0ff */
[----:B------:R-:W-:Y:S02]  /*4440*/  UIADD3 UR25, UPT, UPT, UR21, 0xc8, URZ ;  /* 0x000000c815197890 */ /* 0x000fe4000fffe0ff */
[----:B------:R-:W-:Y:S02]  /*4450*/  UIADD3 UR17, UPT, UPT, UR21, 0xd0, URZ ;  /* 0x000000d015117890 */ /* 0x000fe4000fffe0ff */
[----:B------:R-:W-:Y:S02]  /*4460*/  UPRMT UR37, UR47, 0x654, UR37 ;  /* 0x000006542f257896 */ /* 0x000fe40008000025 */
[----:B------:R-:W-:-:S02]  /*4470*/  USHF.R.U32.HI UR39, URZ, UR49, UR6 ;  /* 0x00000031ff277299 */ /* 0x000fc40008011606 */
[----:B--2---:R-:W-:Y:S02]  /*4480*/  USHF.R.U32.HI UR38, URZ, UR40, UR38 ;  /* 0x00000028ff267299 */ /* 0x004fe40008011626 */
[----:B------:R-:W-:-:S11]  /*4490*/  UISETP.NE.AND UP2, UPT, UR4, 0x1, UPT ;  /* 0x000000010400788c */ /* 0x000fd6000bf45270 */
.L_x_94:
[C---:B------:R-:W-:Y:S02]  /*44a0*/  LEA R12, R14.reuse, UR21, 0x3 ;  /* 0x000000150e0c7c11 */ /* 0x040fe4000f8e18ff */
[----:B------:R-:W-:Y:S02]  /*44b0*/  SHF.L.U32 R9, R13, 0x1f, RZ ;  /* 0x0000001f0d097819 */ /* 0x000fe400000006ff */
[----:B------:R-:W-:Y:S02]  /*44c0*/  LEA R10, R14, UR21, 0x4 ;  /* 0x000000150e0a7c11 */ /* 0x000fe4000f8e20ff */
[----:B--2---:R-:W2:Y:S02]  /*44d0*/  SYNCS.PHASECHK.TRANS64.TRYWAIT P0, [R12+URZ+0x110], R9 ;  /* 0x000110090c0075a7 */ /* 0x004ea400080011ff */
[----:B--2---:R-:W-:Y:S05]  /*44e0*/  @!P0 BRA `(.L_x_84) ;  /* 0x0000005c004c8947 */ /* 0x004fea0003800000 */
.L_x_190:
[----:B--2---:R-:W2:Y:S01]  /*44f0*/  LDS.128 R8, [R10+0x1a0] ;  /* 0x0001a0000a087984 */ /* 0x004ea20000000c00 */
[----:B------:R-:W-:Y:S01]  /*4500*/  UISETP.GE.AND UP0, UPT, UR42, 0x1, UPT ;  /* 0x000000012a00788c */ /* 0x000fe2000bf06270 */
[----:B------:R-:W-:Y:S01]  /*4510*/  @!PT LDS RZ, [RZ] ;  /* 0x00000000fffff984 */ /* 0x000fe20000000800 */
[----:B------:R-:W-:Y:S01]  /*4520*/  @!PT LDS RZ, [RZ] ;  /* 0x00000000fffff984 */ /* 0x000fe20000000800 */
[----:B------:R-:W-:Y:S01]  /*4530*/  @!PT LDS RZ, [RZ] ;  /* 0x00000000fffff984 */ /* 0x000fe20000000800 */
[----:B------:R-:W-:Y:S01]  /*4540*/  @!PT LDS RZ, [RZ] ;  /* 0x00000000fffff984 */ /* 0x000fe20000000800 */
[----:B------:R3:W-:Y:S06]  /*4550*/  MEMBAR.ALL.CTA ;  /* 0x0000000000007992 */ /* 0x0007ec0000008000 */
[----:B---3--:R-:W3:Y:S01]  /*4560*/  FENCE.VIEW.ASYNC.S ;  /* 0x00000000000073c6 */ /* 0x008ee20000000000 */
[----:B--2---:R-:W-:Y:S11]  /*4570*/  LOP3.LUT P0, RZ, R10, 0x1, RZ, 0xc0, !PT ;  /* 0x000000010aff7812 */ /* 0x004ff6000780c0ff */
[----:B------:R-:W-:Y:S02]  /*4580*/  @!UPT UIADD3 URZ, UPT, UPT, URZ, URZ, URZ ;  /* 0x000000fffffff290 */ /* 0x000fe4000fffe0ff */
[----:B---3--:R-:W-:Y:S01]  /*4590*/  VOTEU.ANY UP1, P0 ;  /* 0x0000000000ff7886 */ /* 0x008fe20000020100 */
[----:B------:R-:W-:Y:S11]  /*45a0*/  PLOP3.LUT P0, PT, PT, PT, UP1, 0x80, 0x8 ;  /* 0x000000000008781c */ /* 0x000ff60003f0f018 */
[----:B------:R-:W-:Y:S02]  /*45b0*/  @!UPT UIADD3 URZ, UPT, UPT, URZ, URZ, URZ ;  /* 0x000000fffffff290 */ /* 0x000fe4000fffe0ff */
[----:B------:R-:W-:Y:S02]  /*45c0*/  @P0 SHF.R.U32.HI R0, RZ, 0x10, R9 ;  /* 0x00000010ff000819 */ /* 0x000fe40000011609 */
[----:B------:R-:W-:Y:S02]  /*45d0*/  @P0 MOV R6, R8 ;  /* 0x0000000800060202 */ /* 0x000fe40000000f00 */
[----:B------:R-:W-:Y:S01]  /*45e0*/  @P0 R2UR UR4, R0 ;  /* 0x00000000000402ca */ /* 0x000fe200000e0000 */
[----:B------:R-:W-:Y:S01]  /*45f0*/  VIADD R0, R12, 0x120 ;  /* 0x000001200c007836 */ /* 0x000fe20000000000 */
[----:B------:R-:W-:Y:S02]  /*4600*/  @P0 LOP3.LUT R8, R9, 0xffff, RZ, 0xc0, !PT ;  /* 0x0000ffff09080812 */ /* 0x000fe400078ec0ff */
[----:B------:R-:W-:Y:S02]  /*4610*/  @P0 R2UR UR6, R6 ;  /* 0x00000000060602ca */ /* 0x000fe400000e0000 */
[----:B------:R-:W-:Y:S02]  /*4620*/  PRMT R0, RZ, 0x654, R0 ;  /* 0x00000654ff007816 */ /* 0x000fe40000000000 */
[----:B------:R-:W-:Y:S02]  /*4630*/  @P0 R2UR UR5, R8 ;  /* 0x00000000080502ca */ /* 0x000fe400000e0000 */
[----:B------:R2:W-:Y:S03]  /*4640*/  SYNCS.ARRIVE.TRANS64.RED.A1T0 RZ, [R0+URZ], RZ ;  /* 0x000000ff00ff79a7 */ /* 0x0005e600081004ff */
[----:B------:R-:W-:Y:S04]  /*4650*/  @UP1 UMOV UR29, UR4 ;  /* 0x00000004001d1c82 */ /* 0x000fe80008000000 */
[----:B------:R-:W-:Y:S04]  /*4660*/  @UP1 UMOV UR14, UR6 ;  /* 0x00000006000e1c82 */ /* 0x000fe80008000000 */
[----:B------:R-:W-:Y:S01]  /*4670*/  @UP1 UMOV UR13, UR5 ;  /* 0x00000005000d1c82 */ /* 0x000fe20008000000 */
[----:B------:R-:W-:Y:S05]  /*4680*/  BRA.U !UP0, `(.L_x_85) ;  /* 0x0000000108a47547 */ /* 0x000fea000b800000 */
[----:B------:R-:W-:Y:S02]  /*4690*/  UIMAD.WIDE.U32 UR18, UR13, UR51, URZ ;  /* 0x000000330d1272a5 */ /* 0x000fe4000f8e00ff */
[----:B------:R-:W-:Y:S02]  /*46a0*/  UIMAD.WIDE.U32 UR26, UR14, UR48, URZ ;  /* 0x000000300e1a72a5 */ /* 0x000fe4000f8e00ff */
[----:B------:R-:W-:Y:S02]  /*46b0*/  USEL UR4, UR30, UR38, !UP5 ;  /* 0x000000261e047287 */ /* 0x000fe4000e800000 */
[----:B------:R-:W-:Y:S02]  /*46c0*/  USEL UR7, UR31, UR39, !UP6 ;  /* 0x000000271f077287 */ /* 0x000fe4000f000000 */
[----:B-1----:R-:W-:Y:S02]  /*46d0*/  UIMAD.WIDE.U32 UR8, UR4, UR22, URZ ;  /* 0x00000016040872a5 */ /* 0x002fe4000f8e00ff */
[----:B------:R-:W-:Y:S01]  /*46e0*/  UIMAD.WIDE.U32 UR10, UR7, UR22, URZ ;  /* 0x00000016070a72a5 */ /* 0x000fe2000f8e00ff */
[----:B------:R-:W-:Y:S02]  /*46f0*/  UMOV UR5, UR19 ;  /* 0x0000001300057c82 */ /* 0x000fe40008000000 */
[----:B------:R-:W-:Y:S03]  /*4700*/  USHF.R.U32.HI UR6, URZ, UR40, UR5 ;  /* 0x00000028ff067299 */ /* 0x000fe60008011605 */
[----:B------:R-:W-:Y:S01]  /*4710*/  UMOV UR5, UR27 ;  /* 0x0000001b00057c82 */ /* 0x000fe20008000000 */
[----:B------:R-:W-:Y:S02]  /*4720*/  USEL UR6, UR13, UR6, !UP5 ;  /* 0x000000060d067287 */ /* 0x000fe4000e800000 */
[----:B------:R-:W-:Y:S03]  /*4730*/  USHF.R.U32.HI UR12, URZ, UR49, UR5 ;  /* 0x00000031ff0c7299 */ /* 0x000fe60008011605 */
[----:B------:R-:W-:Y:S02]  /*4740*/  UMOV UR5, UR9 ;  /* 0x0000000900057c82 */ /* 0x000fe40008000000 */
[----:B------:R-:W-:Y:S03]  /*4750*/  @UP4 USHF.R.U32.HI UR4, URZ, UR23, UR5 ;  /* 0x00000017ff044299 */ /* 0x000fe60008011605 */
[----:B------:R-:W-:Y:S01]  /*4760*/  UMOV UR5, UR11 ;  /* 0x0000000b00057c82 */ /* 0x000fe20008000000 */
[----:B------:R-:W-:Y:S02]  /*4770*/  UIMAD UR4, UR42, UR4, URZ ;  /* 0x000000042a0472a4 */ /* 0x000fe4000f8e02ff */
[----:B------:R-:W-:Y:S02]  /*4780*/  @UP4 USHF.R.U32.HI UR7, URZ, UR23, UR5 ;  /* 0x00000017ff074299 */ /* 0x000fe40008011605 */
[----:B------:R-:W-:Y:S02]  /*4790*/  UIMAD.WIDE.U32 UR10, UR6, UR22, URZ ;  /* 0x00000016060a72a5 */ /* 0x000fe4000f8e00ff */
[----:B------:R-:W-:Y:S02]  /*47a0*/  USEL UR5, UR14, UR12, !UP6 ;  /* 0x0000000c0e057287 */ /* 0x000fe4000f000000 */
[----:B------:R-:W-:Y:S02]  /*47b0*/  UIMAD UR8, UR42, UR7, URZ ;  /* 0x000000072a0872a4 */ /* 0x000fe4000f8e02ff */
[----:B------:R-:W-:Y:S03]  /*47c0*/  UISETP.GE.AND UP0, UPT, UR6, UR4, UPT ;  /* 0x000000040600728c */ /* 0x000fe6000bf06270 */
[----:B------:R-:W-:Y:S01]  /*47d0*/  UMOV UR4, UR11 ;  /* 0x0000000b00047c82 */ /* 0x000fe20008000000 */
[----:B------:R-:W-:Y:S02]  /*47e0*/  UISETP.GE.OR UP0, UPT, UR5, UR8, UP0 ;  /* 0x000000080500728c */ /* 0x000fe40008706670 */
[----:B------:R-:W-:Y:S02]  /*47f0*/  USHF.R.U32.HI UR4, URZ, UR23, UR4 ;  /* 0x00000017ff047299 */ /* 0x000fe40008011604 */
[----:B------:R-:W-:Y:S02]  /*4800*/  UIMAD.WIDE.U32 UR8, UR5, UR22, URZ ;  /* 0x00000016050872a5 */ /* 0x000fe4000f8e00ff */
[----:B------:R-:W-:Y:S04]  /*4810*/  USEL UR10, UR6, UR4, !UP4 ;  /* 0x00000004060a7287 */ /* 0x000fe8000e000000 */
[----:B------:R-:W-:Y:S01]  /*4820*/  UIADD3 UR11, UPT, UPT, -UR10, URZ, URZ ;  /* 0x000000ff0a0b7290 */ /* 0x000fe2000fffe1ff */
[----:B------:R-:W-:Y:S02]  /*4830*/  @!UP0 UMOV UR4, UR9 ;  /* 0x0000000900048c82 */ /* 0x000fe40008000000 */
[----:B------:R-:W-:Y:S02]  /*4840*/  @!UP0 USHF.R.U32.HI UR4, URZ, UR23, UR4 ;  /* 0x00000017ff048299 */ /* 0x000fe40008011604 */
[----:B------:R-:W-:Y:S02]  /*4850*/  UIMAD UR8, UR42, UR11, UR6 ;  /* 0x0000000b2a0872a4 */ /* 0x000fe4000f8e0206 */
[----:B------:R-:W-:Y:S04]  /*4860*/  @!UP0 USEL UR4, UR5, UR4, !UP4 ;  /* 0x0000000405048287 */ /* 0x000fe8000e000000 */
[----:B------:R-:W-:Y:S02]  /*4870*/  @!UP0 UIMAD UR8, UR7, UR8, UR4 ;  /* 0x00000008070882a4 */ /* 0x000fe4000f8e0204 */
[----:B------:R-:W-:Y:S02]  /*4880*/  @!UP0 UIADD3 UR9, UPT, UPT, UR10, -UR4, URZ ;  /* 0x800000040a098290 */ /* 0x000fe4000fffe0ff */
[----:B------:R-:W-:Y:S02]  /*4890*/  UIADD3 UR4, UPT, UPT, -UR5, URZ, URZ ;  /* 0x000000ff05047290 */ /* 0x000fe4000fffe1ff */
[----:B------:R-:W-:Y:S02]  /*48a0*/  UIADD3 UR7, UPT, UPT, -UR6, URZ, URZ ;  /* 0x000000ff06077290 */ /* 0x000fe4000fffe1ff */
[----:B------:R-:W-:Y:S02]  /*48b0*/  @!UP0 UIMAD UR6, UR9, UR42, UR5 ;  /* 0x0000002a090682a4 */ /* 0x000fe4000f8e0205 */
[----:B------:R-:W-:Y:S02]  /*48c0*/  UIMAD UR14, UR15, UR4, UR14 ;  /* 0x000000040f0e72a4 */ /* 0x000fe4000f8e020e */
[----:B------:R-:W-:Y:S01]  /*48d0*/  UIMAD UR13, UR50, UR7, UR13 ;  /* 0x00000007320d72a4 */ /* 0x000fe2000f8e020d */
[----:B------:R-:W-:Y:S02]  /*48e0*/  @!UP0 UMOV UR5, UR8 ;  /* 0x0000000800058c82 */ /* 0x000fe40008000000 */
[----:B------:R-:W-:Y:S02]  /*48f0*/  UIMAD UR14, UR5, UR15, UR14 ;  /* 0x0000000f050e72a4 */ /* 0x000fe4000f8e020e */
[----:B------:R-:W-:Y:S11]  /*4900*/  UIMAD UR13, UR6, UR50, UR13 ;  /* 0x00000032060d72a4 */ /* 0x000ff6000f8e020d */
[----:B------:R-:W-:Y:S01]  /*4910*/  @!UPT UIADD3 URZ, UPT, UPT, URZ, URZ, URZ ;  /* 0x000000fffffff290 */ /* 0x000fe2000fffe0ff */
.L_x_85:
[----:B------:R-:W3:Y:S01]  /*4920*/  @!UP2 LDCU.128 UR8, c[0x0][0xb10] ;  /* 0x00016200ff08a7ac */ /* 0x000ee20008000c00 */
[C---:B----4-:R-:W-:Y:S02]  /*4930*/  ISETP.NE.U32.AND P1, PT, R4.reuse, RZ, PT ;  /* 0x000000ff0400720c */ /* 0x050fe40003f25070 */
[----:B------:R-:W-:Y:S02]  /*4940*/  ISETP.NE.U32.AND P0, PT, R4, RZ, PT ;  /* 0x000000ff0400720c */ /* 0x000fe40003f05070 */
[C---:B------:R-:W-:Y:S02]  /*4950*/  ISETP.NE.AND.EX P1, PT, R5.reuse, RZ, PT, P1 ;  /* 0x000000ff0500720c */ /* 0x040fe40003f25310 */
[----:B------:R-:W-:Y:S01]  /*4960*/  ISETP.NE.AND.EX P0, PT, R5, RZ, PT, P0 ;  /* 0x000000ff0500720c */ /* 0x000fe20003f05300 */
[----:B------:R-:W4:Y:S01]  /*4970*/  @!UP2 LDCU UR5, c[0x0][0xb0c] ;  /* 0x00016180ff05a7ac */ /* 0x000f220008000800 */
[----:B------:R-:W-:Y:S01]  /*4980*/  SHF.L.U32 R9, R15, 0x1f, RZ ;  /* 0x0000001f0f097819 */ /* 0x000fe200000006ff */
[----:B------:R-:W-:Y:S02]  /*4990*/  USHF.L.U32 UR35, UR16, 0x7, URZ ;  /* 0x0000000710237899 */ /* 0x000fe400080006ff */
[----:B------:R-:W-:Y:S02]  /*49a0*/  USHF.L.U32 UR34, UR20, 0x7, URZ ;  /* 0x0000000714227899 */ /* 0x000fe400080006ff */
[----:B---3--:R-:W-:Y:S07]  /*49b0*/  UIMAD.WIDE.U32 UR6, UR14, UR8, URZ ;  /* 0x000000080e0672a5 */ /* 0x008fee000f8e00ff */
[----:B------:R-:W-:Y:S01]  /*49c0*/  @!UP2 UMOV UR4, UR7 ;  /* 0x000000070004ac82 */ /* 0x000fe20008000000 */
[----:B----4-:R-:W-:Y:S02]  /*49d0*/  @!UP2 UISETP.NE.AND UP0, UPT, UR5, 0x1, UPT ;  /* 0x000000010500a88c */ /* 0x010fe4000bf05270 */
[----:B------:R-:W-:Y:S02]  /*49e0*/  @!UP2 USHF.R.U32.HI UR4, URZ, UR9, UR4 ;  /* 0x00000009ff04a299 */ /* 0x000fe40008011604 */
[----:B------:R-:W-:Y:S02]  /*49f0*/  UIMAD.WIDE.U32 UR6, UR13, UR11, URZ ;  /* 0x0000000b0d0672a5 */ /* 0x000fe4000f8e00ff */
[----:B------:R-:W-:Y:S02]  /*4a00*/  @!UP2 USEL UR8, UR14, UR4, !UP0 ;  /* 0x000000040e08a287 */ /* 0x000fe4000c000000 */
[----:B------:R-:W-:Y:S03]  /*4a10*/  @!UP2 UISETP.NE.AND UP0, UPT, UR10, 0x1, UPT ;  /* 0x000000010a00a88c */ /* 0x000fe6000bf05270 */
[----:B------:R-:W-:Y:S02]  /*4a20*/  @!UP2 UMOV UR6, UR7 ;  /* 0x000000070006ac82 */ /* 0x000fe40008000000 */
[----:B------:R-:W3:Y:S02]  /*4a30*/  @!UP2 LDCU UR4, c[0x0][0xb20] ;  /* 0x00016400ff04a7ac */ /* 0x000ee40008000800 */
[----:B---3--:R-:W-:Y:S04]  /*4a40*/  @!UP2 USHF.R.U32.HI UR6, URZ, UR4, UR6 ;  /* 0x00000004ff06a299 */ /* 0x008fe80008011606 */
[----:B------:R-:W-:Y:S04]  /*4a50*/  @!UP2 USEL UR6, UR13, UR6, !UP0 ;  /* 0x000000060d06a287 */ /* 0x000fe8000c000000 */
[----:B------:R-:W-:Y:S02]  /*4a60*/  @!UP2 UIADD3 UR4, UPT, UPT, -UR8, UR6, URZ ;  /* 0x000000060804a290 */ /* 0x000fe4000fffe1ff */
[----:B------:R-:W-:Y:S02]  /*4a70*/  @!UP2 UIADD3 UR6, UPT, UPT, UR8, -UR6, URZ ;  /* 0x800000060806a290 */ /* 0x000fe4000fffe0ff */
[----:B------:R-:W-:Y:S02]  /*4a80*/  @!UP2 UIMAD UR14, UR4, UR5, UR14 ;  /* 0x00000005040ea2a4 */ /* 0x000fe4000f8e020e */
[----:B------:R-:W-:Y:S01]  /*4a90*/  @!UP2 UIMAD UR13, UR6, UR10, UR13 ;  /* 0x0000000a060da2a4 */ /* 0x000fe2000f8e020d */
[----:B------:R-:W-:Y:S11]  /*4aa0*/  BRA.U UP3, `(.L_x_86) ;  /* 0x0000000103107547 */ /* 0x000ff6000b800000 */
[----:B--2---:R-:W-:Y:S04]  /*4ab0*/  MOV R0, UR43 ;  /* 0x0000002b00007c02 */ /* 0x004fe80008000f00 */
[----:B------:R-:W-:Y:S04]  /*4ac0*/  SHF.L.U32 R11, R0, 0x1f, RZ ;  /* 0x0000001f000b7819 */ /* 0x000fe800000006ff */
[----:B------:R-:W2:Y:S02]  /*4ad0*/  SYNCS.PHASECHK.TRANS64.TRYWAIT P2, [UR21+0x108], R11 ;  /* 0x0001080bff0075a7 */ /* 0x000ea40008041115 */
[----:B--2---:R-:W-:Y:S05]  /*4ae0*/  @!P2 BRA `(.L_x_87) ;  /* 0x0000005400e0a947 */ /* 0x004fea0003800000 */
.L_x_86:
[----:B------:R-:W-:Y:S05]  /*4af0*/  @!P1 BRA `(.L_x_88) ;  /* 0x0000000000309947 */ /* 0x000fea0003800000 */
[----:B------:R-:W-:Y:S01]  /*4b00*/  ISETP.NE.U32.AND P1, PT, R2, RZ, PT ;  /* 0x000000ff0200720c */ /* 0x000fe20003f25070 */
[----:B------:R-:W3:Y:S01]  /*4b10*/  LDCU.64 UR4, c[0x0][0x358] ;  /* 0x00006b00ff0477ac */ /* 0x000ee20008000a00 */
[----:B------:R-:W-:Y:S02]  /*4b20*/  IMAD.MOV.U32 R80, RZ, RZ, 0x1 ;  /* 0x00000001ff507424 */ /* 0x000fe400078e00ff */
[----:B------:R-:W-:Y:S11]  /*4b30*/  ISETP.NE.AND.EX P1, PT, R3, RZ, PT, P1 ;  /* 0x000000ff0300720c */ /* 0x000ff60003f25310 */
[----:B------:R-:W-:Y:S02]  /*4b40*/  @!UPT UIADD3 URZ, UPT, UPT, URZ, URZ, URZ ;  /* 0x000000fffffff290 */ /* 0x000fe4000fffe0ff */
[----:B--2---:R-:W2:Y:S01]  /*4b50*/  @P1 LDC.64 R10, c[0x0][0x888] ;  /* 0x00022200ff0a1b82 */ /* 0x004ea20000000a00 */
[----:B------:R-:W-:Y:S04]  /*4b60*/  @P1 IMAD R0, R4, UR36, RZ ;  /* 0x0000002404001c24 */ /* 0x000fe8000f8e02ff */
[----:B--2---:R-:W-:Y:S04]  /*4b70*/  @P1 IMAD.WIDE R10, R0, 0x4, R10 ;  /* 0x00000004000a1825 */ /* 0x004fe800078e020a */
[----:B------:R-:W-:Y:S01]  /*4b80*/  HFMA2 R0, -RZ, RZ, 0, 5.9604644775390625e-08 ;  /* 0x00000001ff007431 */ /* 0x000fe200000001ff */
[----:B---3-5:R3:W5:Y:S04]  /*4b90*/  @P1 LDG.E R41, desc[UR4][R10.64] ;  /* 0x000000040a291981 */ /* 0x028768000c1e1900 */
[----:B------:R-:W-:Y:S01]  /*4ba0*/  @!P1 PRMT R80, R0, 0x7610, R80 ;  /* 0x0000761000509816 */ /* 0x000fe20000000050 */
[----:B---3--:R-:W4:Y:S06]  /*4bb0*/  @!P1 LDC R41, c[0x0][0x880] ;  /* 0x00022000ff299b82 */ /* 0x008f2c0000000800 */
.L_x_88:
[----:B----45:R-:W-:Y:S01]  /*4bc0*/  @!P0 FSETP.EQ.AND P1, PT, R41, RZ, PT ;  /* 0x000000ff2900820b */ /* 0x030fe20003f22000 */
[----:B------:R-:W-:Y:S01]  /*4bd0*/  @!UPT UIADD3 URZ, UPT, UPT, URZ, URZ, URZ ;  /* 0x000000fffffff290 */ /* 0x000fe2000fffe0ff */
[----:B------:R-:W-:Y:S11]  /*4be0*/  @!P0 BRA `(.L_x_89) ;  /* 0x0000000000188947 */ /* 0x000ff60003800000 */
[----:B------:R-:W-:Y:S02]  /*4bf0*/  LOP3.LUT P0, RZ, R80, 0xff, RZ, 0xc0, !PT ;  /* 0x000000ff50ff7812 */ /* 0x000fe4000780c0ff */
[----:B------:R-:W-:Y:S04]  /*4c00*/  ISETP.NE.U32.AND P1, PT, R2, RZ, PT ;  /* 0x000000ff0200720c */ /* 0x000fe80003f25070 */
[----:B------:R-:W-:Y:S04]  /*4c10*/  ISETP.NE.AND.EX P1, PT, R3, RZ, PT, P1 ;  /* 0x000000ff0300720c */ /* 0x000fe80003f25310 */
[----:B------:R-:W-:Y:S03]  /*4c20*/  PLOP3.LUT P1, PT, P1, PT, PT, 0x8, 0x80 ;  /* 0x000000000080781c */ /* 0x000fe60000f2e170 */
[----:B------:R-:W-:Y:S11]  /*4c30*/  @P0 FSETP.EQ.AND P1, PT, R41, RZ, PT ;  /* 0x000000ff2900020b */ /* 0x000ff60003f22000 */
[----:B------:R-:W-:Y:S02]  /*4c40*/  @!UPT UIADD3 URZ, UPT, UPT, URZ, URZ, URZ ;  /* 0x000000fffffff290 */ /* 0x000fe4000fffe0ff */
.L_x_89:
[----:B------:R-:W3:Y:S01]  /*4c50*/  SYNCS.PHASECHK.TRANS64.TRYWAIT P2, [UR21+0xe0], R9 ;  /* 0x0000e009ff0075a7 */ /* 0x000ee20008041115 */
[----:B------:R-:W-:Y:S04]  /*4c60*/  ELECT P0, URZ, PT ;  /* 0x0000000000ff782f */ /* 0x000fe80003800000 */
[----:B------:R-:W-:Y:S11]  /*4c70*/  PLOP3.LUT P1, PT, P1, P0, PT, 0xf2, 0x2f ;  /* 0x00000000002f781c */ /* 0x000ff60000f21e72 */
[----:B------:R-:W-:Y:S02]  /*4c80*/  @!UPT UIADD3 URZ, UPT, UPT, URZ, URZ, URZ ;  /* 0x000000fffffff290 */ /* 0x000fe4000fffe0ff */
[----:B------:R-:W-:Y:S05]  /*4c90*/  @!P1 IADD3 R8, P0, PT, R16, 0x580, RZ ;  /* 0x0000058010089810 */ /* 0x000fea0007f1e0ff */
[----:B------:R-:W-:Y:S01]  /*4ca0*/  @!P1 IMAD.X R6, RZ, RZ, R17, P0 ;  /* 0x000000ffff069224 */ /* 0x000fe200000e0611 */
[----:B---3--:R-:W-:Y:S07]  /*4cb0*/  @!P2 BRA `(.L_x_90) ;  /* 0x000000540084a947 */ /* 0x008fee0003800000 */
.L_x_193:
[----:B------:R-:W-:Y:S01]  /*4cc0*/  @!P1 R2UR UR5, R8 ;  /* 0x00000000080592ca */ /* 0x000fe200000e0000 */
[----:B------:R-:W-:Y:S01]  /*4cd0*/  VOTEU.ALL UP0, P1 ;  /* 0x0000000000ff7886 */ /* 0x000fe20000800000 */
[----:B------:R-:W-:Y:S01]  /*4ce0*/  @!P1 R2UR UR4, R6 ;  /* 0x00000000060492ca */ /* 0x000fe200000e0000 */
[----:B--2---:R-:W-:Y:S01]  /*4cf0*/  @!P1 IMAD.MOV.U32 R0, RZ, RZ, 0x2000 ;  /* 0x00002000ff009424 */ /* 0x004fe200078e00ff */
[----:B------:R-:W-:Y:S01]  /*4d00*/  UMOV UR8, 0x0 ;  /* 0x0000000000087882 */ /* 0x000fe20000000000 */
[----:B------:R-:W-:Y:S01]  /*4d10*/  UMOV UR9, 0x10000000 ;  /* 0x1000000000097882 */ /* 0x000fe20000000000 */
[----:B------:R-:W-:Y:S01]  /*4d20*/  @!UP0 UIADD3 UR32, UPT, UPT, UR21, 0x200, URZ ;  /* 0x0000020015208890 */ /* 0x000fe2000fffe0ff */
[----:B------:R-:W-:Y:S01]  /*4d30*/  @!P1 IADD3 R8, P0, PT, R16, 0x580, RZ ;  /* 0x0000058010089810 */ /* 0x000fe20007f1e0ff */
[----:B------:R-:W-:Y:S01]  /*4d40*/  VOTEU.ALL UP0, P1 ;  /* 0x0000000000ff7886 */ /* 0x000fe20000800000 */
[----:B------:R-:W-:Y:S03]  /*4d50*/  UPRMT UR6, UR47, 0x654, UR33 ;  /* 0x000006542f067896 */ /* 0x000fe60008000021 */
[----:B------:R-:W-:Y:S02]  /*4d60*/  @!P1 IMAD.X R6, RZ, RZ, R17, P0 ;  /* 0x000000ffff069224 */ /* 0x000fe400000e0611 */
[----:B------:R-:W-:Y:S02]  /*4d70*/  IMAD.U32 R10, RZ, RZ, UR5 ;  /* 0x00000005ff0a7e24 */ /* 0x000fe4000f8e00ff */
[----:B------:R-:W-:Y:S03]  /*4d80*/  IMAD.U32 R11, RZ, RZ, UR4 ;  /* 0x00000004ff0b7e24 */ /* 0x000fe6000f8e00ff */
[----:B------:R-:W-:Y:S02]  /*4d90*/  @!P1 R2UR UR4, R10 ;  /* 0x000000000a0492ca */ /* 0x000fe400000e0000 */
[----:B------:R-:W-:Y:S11]  /*4da0*/  @!P1 R2UR UR5, R11 ;  /* 0x000000000b0592ca */ /* 0x000ff600000e0000 */
[----:B------:R-:W-:Y:S02]  /*4db0*/  @!UPT UIADD3 URZ, UPT, UPT, URZ, URZ, URZ ;  /* 0x000000fffffff290 */ /* 0x000fe4000fffe0ff */
[----:B------:R2:W-:Y:S01]  /*4dc0*/  @!UP0 UTMALDG.3D [UR32], [UR4], desc[UR8] ;  /* 0x00000820040085b4 */ /* 0x0005e20008011000 */
[----:B------:R2:W-:Y:S01]  /*4dd0*/  @!P1 SYNCS.ARRIVE.TRANS64.RED.A0TR RZ, [UR21+0xc0], R0 ;  /* 0x0000c000ffff99a7 */ /* 0x0005e20008300415 */
[----:B------:R-:W-:Y:S01]  /*4de0*/  SYNCS.ARRIVE.TRANS64.RED.A1T0 RZ, [UR6], RZ ;  /* 0x000000ffffff79a7 */ /* 0x000fe20008100406 */
[----:B------:R-:W3:Y:S02]  /*4df0*/  SYNCS.PHASECHK.TRANS64.TRYWAIT P2, [UR21+0xe8], R9 ;  /* 0x0000e809ff0075a7 */ /* 0x000ee40008041115 */
[----:B--23--:R-:W-:Y:S05]  /*4e00*/  @!P2 BRA `(.L_x_91) ;  /* 0x000000540048a947 */ /* 0x00cfea0003800000 */
.L_x_195:
        /* <DEDUP_REMOVED lines=8> */
[----:B------:R-:W-:Y:S01]  /*4e90*/  @!UP0 UIADD3 UR24, UPT, UPT, UR21, 0x2200, URZ ;  /* 0x0000220015188890 */ /* 0x000fe2000fffe0ff */
[----:B------:R-:W-:Y:S01]  /*4ea0*/  VOTEU.ALL UP0, P1 ;  /* 0x0000000000ff7886 */ /* 0x000fe20000800000 */
[----:B------:R-:W-:Y:S01]  /*4eb0*/  UMOV UR27, UR35 ;  /* 0x00000023001b7c82 */ /* 0x000fe20008000000 */
[----:B------:R-:W-:Y:S02]  /*4ec0*/  UMOV UR28, UR36 ;  /* 0x00000024001c7c82 */ /* 0x000fe40008000000 */
[----:B------:R-:W-:Y:S01]  /*4ed0*/  IMAD.U32 R10, RZ, RZ, UR5 ;  /* 0x00000005ff0a7e24 */ /* 0x000fe2000f8e00ff */
[----:B------:R-:W-:Y:S01]  /*4ee0*/  UPRMT UR6, UR47, 0x654, UR25 ;  /* 0x000006542f067896 */ /* 0x000fe20008000019 */
[----:B------:R-:W-:Y:S02]  /*4ef0*/  IMAD.U32 R11, RZ, RZ, UR4 ;  /* 0x00000004ff0b7e24 */ /* 0x000fe4000f8e00ff */
[----:B------:R-:W-:Y:S01]  /*4f00*/  @!P1 IMAD.X R6, RZ, RZ, R17, P0 ;  /* 0x000000ffff069224 */ /* 0x000fe200000e0611 */
        /* <DEDUP_REMOVED lines=8> */
.L_x_197:
[----:B------:R-:W-:Y:S01]  /*4f90*/  @!P1 R2UR UR5, R8 ;  /* 0x00000000080592ca */ /* 0x000fe200000e0000 */
[----:B------:R-:W-:Y:S01]  /*4fa0*/  VOTEU.ALL UP0, P1 ;  /* 0x0000000000ff7886 */ /* 0x000fe20000800000 */
[----:B------:R-:W-:Y:S01]  /*4fb0*/  @!P1 R2UR UR4, R6 ;  /* 0x00000000060492ca */ /* 0x000fe200000e0000 */
[----:B--2---:R-:W-:Y:S01]  /*4fc0*/  @!P1 IMAD.MOV.U32 R0, RZ, RZ, 0x2000 ;  /* 0x00002000ff009424 */ /* 0x004fe200078e00ff */
[----:B------:R-:W-:Y:S01]  /*4fd0*/  UMOV UR8, 0x0 ;  /* 0x0000000000087882 */ /* 0x000fe20000000000 */
[----:B------:R-:W-:Y:S01]  /*4fe0*/  UMOV UR9, 0x10000000 ;  /* 0x1000000000097882 */ /* 0x000fe20000000000 */
[----:B------:R-:W-:Y:S01]  /*4ff0*/  @!UP0 UIADD3 UR18, UPT, UPT, UR34, 0x40, URZ ;  /* 0x0000004022128890 */ /* 0x000fe2000fffe0ff */
[----:B------:R-:W-:Y:S01]  /*5000*/  VIADD R14, R14, 0x1 ;  /* 0x000000010e0e7836 */ /* 0x000fe20000000000 */
[----:B------:R-:W-:Y:S01]  /*5010*/  @!UP0 UIADD3 UR16, UPT, UPT, UR21, 0x4200, URZ ;  /* 0x0000420015108890 */ /* 0x000fe2000fffe0ff */
[----:B------:R-:W-:Y:S01]  /*5020*/  VOTEU.ALL UP0, P1 ;  /* 0x0000000000ff7886 */ /* 0x000fe20000800000 */
[----:B------:R-:W-:Y:S01]  /*5030*/  UMOV UR19, UR35 ;  /* 0x0000002300137c82 */ /* 0x000fe20008000000 */
[----:B------:R-:W-:Y:S02]  /*5040*/  UMOV UR20, UR36 ;  /* 0x0000002400147c82 */ /* 0x000fe40008000000 */
[----:B------:R-:W-:Y:S01]  /*5050*/  IMAD.U32 R10, RZ, RZ, UR5 ;  /* 0x00000005ff0a7e24 */ /* 0x000fe2000f8e00ff */
[----:B------:R-:W-:Y:S01]  /*5060*/  UPRMT UR6, UR47, 0x654, UR17 ;  /* 0x000006542f067896 */ /* 0x000fe20008000011 */
        /* <DEDUP_REMOVED lines=9> */
.L_x_199:
[----:B------:R-:W-:Y:S01]  /*5100*/  @!P1 IADD3 R6, P0, PT, R16, 0x580, RZ ;  /* 0x0000058010069810 */ /* 0x000fe20007f1e0ff */
[----:B------:R-:W-:Y:S01]  /*5110*/  VOTEU.ALL UP0, P1 ;  /* 0x0000000000ff7886 */ /* 0x000fe20000800000 */
[----:B------:R-:W-:Y:S01]  /*5120*/  UMOV UR6, 0x0 ;  /* 0x0000000000067882 */ /* 0x000fe20000000000 */
[----:B------:R-:W-:Y:S01]  /*5130*/  UMOV UR7, 0x10000000 ;  /* 0x1000000000077882 */ /* 0x000fe20000000000 */
[----:B------:R-:W-:Y:S01]  /*5140*/  @!P1 R2UR UR5, R6 ;  /* 0x00000000060592ca */ /* 0x000fe200000e0000 */
[----:B--2---:R-:W-:Y:S01]  /*5150*/  @!P1 IMAD.X R0, RZ, RZ, R17, P0 ;  /* 0x000000ffff009224 */ /* 0x004fe200000e0611 */
[----:B------:R-:W-:Y:S01]  /*5160*/  @!UP0 UIADD3 UR10, UPT, UPT, UR34, 0x60, URZ ;  /* 0x00000060220a8890 */ /* 0x000fe2000fffe0ff */
[----:B------:R-:W-:Y:S01]  /*5170*/  R2UR UR16, R82 ;  /* 0x00000000521072ca */ /* 0x000fe200000e0000 */
[----:B------:R-:W-:Y:S01]  /*5180*/  @!UP0 UIADD3 UR8, UPT, UPT, UR21, 0x6200, URZ ;  /* 0x0000620015088890 */ /* 0x000fe2000fffe0ff */
[----:B------:R-:W-:Y:S01]  /*5190*/  ISETP.NE.AND P0, PT, R14, 0x2, PT ;  /* 0x000000020e00780c */ /* 0x000fe20003f05270 */
[----:B------:R-:W-:Y:S01]  /*51a0*/  @!UP0 UIADD3 UR9, UPT, UPT, UR21, 0xd8, URZ ;  /* 0x000000d815098890 */ /* 0x000fe2000fffe0ff */
[----:B------:R-:W-:Y:S01]  /*51b0*/  @!P1 R2UR UR4, R0 ;  /* 0x00000000000492ca */ /* 0x000fe200000e0000 */
[----:B------:R-:W-:Y:S01]  /*51c0*/  VOTEU.ALL UP0, P1 ;  /* 0x0000000000ff7886 */ /* 0x000fe20000800000 */
[----:B------:R-:W-:Y:S01]  /*51d0*/  UMOV UR11, UR35 ;  /* 0x00000023000b7c82 */ /* 0x000fe20008000000 */
[----:B------:R-:W-:Y:S01]  /*51e0*/  UMOV UR12, UR36 ;  /* 0x00000024000c7c82 */ /* 0x000fe20008000000 */
[----:B------:R-:W-:Y:S01]  /*51f0*/  SEL R0, RZ, 0x1, P0 ;  /* 0x00000001ff007807 */ /* 0x000fe20000000000 */
[----:B------:R-:W-:Y:S01]  /*5200*/  UIADD3 UR20, UPT, UPT, UR13, UR63, URZ ;  /* 0x0000003f0d147290 */ /* 0x000fe2000fffe0ff */
[----:B------:R-:W-:Y:S01]  /*5210*/  IMAD.U32 R8, RZ, RZ, UR5 ;  /* 0x00000005ff087e24 */ /* 0x000fe2000f8e00ff */
[----:B------:R-:W-:Y:S01]  /*5220*/  LOP3.LUT R15, R15, 0x1, RZ, 0x3c, !PT ;  /* 0x000000010f0f7812 */ /* 0x000fe200078e3cff */
[----:B------:R-:W-:Y:S01]  /*5230*/  UPLOP3.LUT UP3, UPT, UPT, UPT, UPT, 0x80, 0x8 ;  /* 0x000000000008789c */ /* 0x000fe20003f6f070 */
[----:B------:R-:W-:Y:S01]  /*5240*/  LOP3.LUT R13, R13, R0, RZ, 0x3c, !PT ;  /* 0x000000000d0d7212 */ /* 0x000fe200078e3cff */
[----:B------:R-:W-:Y:S01]  /*5250*/  UIADD3 UR16, UPT, UPT, UR14, UR16, URZ ;  /* 0x000000100e107290 */ /* 0x000fe2000fffe0ff */
[----:B------:R-:W-:Y:S01]  /*5260*/  SEL R14, R14, RZ, P0 ;  /* 0x000000ff0e0e7207 */ /* 0x000fe20000000000 */
[----:B------:R-:W-:Y:S01]  /*5270*/  UMOV UR36, UR29 ;  /* 0x0000001d00247c82 */ /* 0x000fe20008000000 */
[----:B------:R-:W-:Y:S01]  /*5280*/  IMAD.U32 R9, RZ, RZ, UR4 ;  /* 0x00000004ff097e24 */ /* 0x000fe2000f8e00ff */
[----:B------:R-:W-:Y:S04]  /*5290*/  @!P1 R2UR UR4, R8 ;  /* 0x00000000080492ca */ /* 0x000fe800000e0000 */
[----:B------:R-:W-:Y:S11]  /*52a0*/  @!P1 R2UR UR5, R9 ;  /* 0x00000000090592ca */ /* 0x000ff600000e0000 */
[----:B------:R-:W-:Y:S02]  /*52b0*/  @!UPT UIADD3 URZ, UPT, UPT, URZ, URZ, URZ ;  /* 0x000000fffffff290 */ /* 0x000fe4000fffe0ff */
[----:B------:R2:W-:Y:S01]  /*52c0*/  @!UP0 UTMALDG.3D [UR8], [UR4], desc[UR6] ;  /* 0x00000608040085b4 */ /* 0x0005e20008011000 */
[----:B------:R2:W-:Y:S01]  /*52d0*/  @!P1 SYNCS.ARRIVE.TRANS64.RED.A0TR RZ, [UR21+0xd8], R7 ;  /* 0x0000d807ffff99a7 */ /* 0x0005e20008300415 */
[----:B------:R-:W-:Y:S01]  /*52e0*/  SYNCS.ARRIVE.TRANS64.RED.A1T0 RZ, [UR37], RZ ;  /* 0x000000ffffff79a7 */ /* 0x000fe20008100425 */
[----:B------:R-:W-:Y:S05]  /*52f0*/  BRA.U UP1, `(.L_x_94) ;  /* 0xfffffff101687547 */ /* 0x000fea000b83ffff */
[----:B------:R-:W-:-:S04]  /*5300*/  SHF.L.U32 R3, R15, 0x1f, RZ ;  /* 0x0000001f0f037819 */ /* 0x000fc800000006ff */
[----:B------:R-:W3:Y:S02]  /*5310*/  SYNCS.PHASECHK.TRANS64.TRYWAIT P0, [UR21+0xe0], R3 ;  /* 0x0000e003ff0075a7 */ /* 0x000ee40008001115 */
[----:B---3--:R-:W-:Y:S05]  /*5320*/  @!P0 BRA `(.L_x_95) ;  /* 0x0000005000488947 */ /* 0x008fea0003800000 */
.L_x_201:
[----:B------:R-:W4:Y:S02]  /*5330*/  SYNCS.PHASECHK.TRANS64.TRYWAIT P0, [UR21+0xe8], R3 ;  /* 0x0000e803ff0075a7 */ /* 0x000f240008001115 */
[----:B----4-:R-:W-:Y:S05]  /*5340*/  @!P0 BRA `(.L_x_96) ;  /* 0x0000005000588947 */ /* 0x010fea0003800000 */
.L_x_203:
[----:B------:R-:W4:Y:S02]  /*5350*/  SYNCS.PHASECHK.TRANS64.TRYWAIT P0, [UR21+0xf0], R3 ;  /* 0x0000f003ff0075a7 */ /* 0x000f240008001115 */
[----:B----4-:R-:W-:Y:S05]  /*5360*/  @!P0 BRA `(.L_x_97) ;  /* 0x0000005000688947 */ /* 0x010fea0003800000 */
.L_x_205:
[----:B---3--:R-:W-:-:S07]  /*5370*/  MOV R0, UR21 ;  /* 0x0000001500007c02 */ /* 0x008fce0008000f00 */
.L_x_98:
[----:B---3--:R-:W-:-:S04]  /*5380*/  SHF.L.U32 R3, R15, 0x1f, RZ ;  /* 0x0000001f0f037819 */ /* 0x008fc800000006ff */
[----:B------:R3:W4:Y:S03]  /*5390*/  SYNCS.PHASECHK.TRANS64.TRYWAIT P0, [R0+URZ+0xf8], R3 ;  /* 0x0000f803000075a7 */ /* 0x00072600080011ff */
[----:B----4-:R-:W-:Y:S05]  /*53a0*/  @!P0 NANOSLEEP.SYNCS 0x989680 ;  /* 0x009896800000895d */ /* 0x010fea0003900000 */
[----:B------:R-:W4:Y:S02]  /*53b0*/  @!P0 SYNCS.PHASECHK.TRANS64 P0, [R0+URZ+0xf8], R3 ;  /* 0x0000f803000085a7 */ /* 0x000f2400080010ff */
[----:B-12-4-:R-:W-:Y:S05]  /*53c0*/  @P0 EXIT ;  /* 0x000000000000094d */ /* 0x016fea0003800000 */
[----:B------:R-:W-:Y:S05]  /*53d0*/  BRA `(.L_x_98) ;  /* 0xfffffffc00e87947 */ /* 0x000fea000383ffff */
.L_x_83:
[----:B------:R-:W-:-:S06]  /*53e0*/  UISETP.GE.AND UP0, UPT, UR17, 0x4, UPT ;  /* 0x000000041100788c */ /* 0x000fcc000bf06270 */
[----:B------:R-:W-:-:S13]  /*53f0*/  PLOP3.LUT P0, PT, PT, PT, UP0, 0x80, 0x8 ;  /* 0x000000000008781c */ /* 0x000fda0003f0f008 */
[----:B------:R-:W-:Y:S05]  /*5400*/  @!P0 EXIT ;  /* 0x000000000000894d */ /* 0x000fea0003800000 */
[----:B------:R-:W-:Y:S01]  /*5410*/  BAR.SYNC.DEFER_BLOCKING 0x6, 0xa0 ;  /* 0x0182800000007b1d */ /* 0x000fe20000010000 */
[C---:B------:R-:W-:Y:S01]  /*5420*/  IMAD.SHL.U32 R2, R94.reuse, 0x20, RZ ;  /* 0x000000205e027824 */ /* 0x040fe200078e00ff */
[C---:B------:R-:W-:Y:S01]  /*5430*/  SHF.L.U32 R37, R94.reuse, 0x10, RZ ;  /* 0x000000105e257819 */ /* 0x040fe200000006ff */
[C---:B------:R-:W-:Y:S01]  /*5440*/  IMAD.SHL.U32 R93, R94.reuse, 0x4, RZ ;  /* 0x000000045e5d7824 */ /* 0x040fe200078e00ff */
[----:B------:R-:W-:Y:S01]  /*5450*/  LOP3.LUT R95, R94, 0x60, RZ, 0xc0, !PT ;  /* 0x000000605e5f7812 */ /* 0x000fe200078ec0ff */
[----:B------:R-:W-:Y:S01]  /*5460*/  HFMA2 R86, -RZ, RZ, 0, 0 ;  /* 0x00000000ff567431 */ /* 0x000fe200000001ff */
[----:B------:R-:W-:Y:S02]  /*5470*/  UMOV UR44, 0x400 ;  /* 0x00000400002c7882 */ /* 0x000fe40000000000 */
[----:B------:R-:W1:Y:S01]  /*5480*/  LDC.64 R78, c[0x0][0x8b0] ;  /* 0x00022c00ff4e7b82 */ /* 0x000e620000000a00 */
[----:B------:R-:W-:Y:S01]  /*5490*/  ULEA UR44, UR47, UR44, 0x18 ;  /* 0x0000002c2f2c7291 */ /* 0x000fe2000f8ec0ff */
[----:B------:R-:W-:Y:S01]  /*54a0*/  LOP3.LUT R6, R2, 0xc0, RZ, 0xc0, !PT ;  /* 0x000000c002067812 */ /* 0x000fe200078ec0ff */
[----:B------:R-:W2:Y:S01]  /*54b0*/  LDCU.64 UR6, c[0x0][0x890] ;  /* 0x00011200ff0677ac */ /* 0x000ea20008000a00 */
[----:B------:R-:W-:Y:S01]  /*54c0*/  LOP3.LUT R92, R94, 0x2, RZ, 0xc0, !PT ;  /* 0x000000025e5c7812 */ /* 0x000fe200078ec0ff */
[----:B------:R-:W-:Y:S01]  /*54d0*/  IMAD.MOV.U32 R90, RZ, RZ, 0x1 ;  /* 0x00000001ff5a7424 */ /* 0x000fe200078e00ff */
[----:B------:R-:W-:Y:S01]  /*54e0*/  LOP3.LUT R93, R6, 0x18, R93, 0xf8, !PT ;  /* 0x00000018065d7812 */ /* 0x000fe200078ef85d */
[----:B------:R-:W-:Y:S01]  /*54f0*/  UIADD3 UR4, UPT, UPT, UR44, 0x200, URZ ;  /* 0x000002002c047890 */ /* 0x000fe2000fffe0ff */
[----:B------:R-:W3:Y:S01]  /*5500*/  LDC.64 R76, c[0x0][0x8a8] ;  /* 0x00022a00ff4c7b82 */ /* 0x000ee20000000a00 */
[----:B------:R-:W-:Y:S01]  /*5510*/  LOP3.LUT R37, R37, 0x600000, RZ, 0xc0, !PT ;  /* 0x0060000025257812 */ /* 0x000fe200078ec0ff */
[----:B------:R-:W-:Y:S01]  /*5520*/  IMAD.MOV.U32 R36, RZ, RZ, RZ ;  /* 0x000000ffff247224 */ /* 0x000fe200078e00ff */
[----:B------:R-:W-:-:S02]  /*5530*/  LOP3.LUT R93, R93, 0xf20, R2, 0xf8, !PT ;  /* 0x00000f205d5d7812 */ /* 0x000fc400078ef802 */
[----:B------:R-:W-:Y:S01]  /*5540*/  CS2R R88, SRZ ;  /* 0x0000000000587805 */ /* 0x000fe2000001ff00 */
[----:B------:R-:W-:Y:S01]  /*5550*/  IMAD.U32 R84, RZ, RZ, UR4 ;  /* 0x00000004ff547e24 */ /* 0x000fe2000f8e00ff */
[----:B------:R-:W-:Y:S01]  /*5560*/  LOP3.LUT R94, R94, 0x4, RZ, 0xc0, !PT ;  /* 0x000000045e5e7812 */ /* 0x000fe200078ec0ff */
[----:B------:R-:W4:Y:S01]  /*5570*/  LDCU UR60, c[0x0][0x370] ;  /* 0x00006e00ff3c77ac */ /* 0x000f220008000800 */
[----:B------:R-:W4:Y:S02]  /*5580*/  LDS R0, [UR44+0x1c0] ;  /* 0x0001c02cff007984 */ /* 0x000f240008000800 */
[----:B------:R-:W-:Y:S01]  /*5590*/  LEA R93, R93, R84, 0x1 ;  /* 0x000000545d5d7211 */ /* 0x000fe200078e08ff */
[----:B------:R-:W1:Y:S01]  /*55a0*/  LDCU UR43, c[0x0][0xb0c] ;  /* 0x00016180ff2b77ac */ /* 0x000e620008000800 */
[----:B--2---:R-:W-:Y:S01]  /*55b0*/  IMAD.U32 R97, RZ, RZ, UR6 ;  /* 0x00000006ff617e24 */ /* 0x004fe2000f8e00ff */
[----:B------:R-:W-:Y:S02]  /*55c0*/  MOV R96, UR7 ;  /* 0x0000000700607c02 */ /* 0x000fe40008000f00 */
[--C-:B------:R-:W-:Y:S01]  /*55d0*/  IMAD R92, R92, -0x10, R93.reuse ;  /* 0xfffffff05c5c7824 */ /* 0x100fe200078e025d */
[----:B------:R-:W2:Y:S01]  /*55e0*/  LDCU UR39, c[0x0][0xb30] ;  /* 0x00016600ff2777ac */ /* 0x000ea20008000800 */
[----:B------:R-:W-:Y:S01]  /*55f0*/  IMAD R91, R94, -0x10, R93 ;  /* 0xfffffff05e5b7824 */ /* 0x000fe200078e025d */
[----:B------:R-:W1:Y:S01]  /*5600*/  LDCU.64 UR54, c[0x0][0x888] ;  /* 0x00011100ff3677ac */ /* 0x000e620008000a00 */
[----:B------:R-:W1:Y:S01]  /*5610*/  LDCU.64 UR40, c[0x0][0xb28] ;  /* 0x00016500ff2877ac */ /* 0x000e620008000a00 */
[----:B------:R-:W1:Y:S01]  /*5620*/  LDCU.128 UR56, c[0x0][0xb10] ;  /* 0x00016200ff3877ac */ /* 0x000e620008000c00 */
[----:B------:R-:W1:Y:S01]  /*5630*/  LDCU UR53, c[0x0][0x374] ;  /* 0x00006e80ff3577ac */ /* 0x000e620008000800 */
[----:B------:R-:W-:Y:S01]  /*5640*/  UMOV UR52, URZ ;  /* 0x000000ff00347c82 */ /* 0x000fe20008000000 */
[----:B------:R-:W-:Y:S01]  /*5650*/  UMOV UR46, URZ ;  /* 0x000000ff002e7c82 */ /* 0x000fe20008000000 */
[----:B-1234-:R-:W-:-:S07]  /*5660*/  IMAD.IADD R37, R0, 0x1, R37 ;  /* 0x0000000100257824 */ /* 0x01efce00078e0225 */
.L_x_142:
[----:B------:R-:W-:Y:S02]  /*5670*/  LEA R3, R86, UR44, 0x3 ;  /* 0x0000002c56037c11 */ /* 0x000fe4000f8e18ff */
[----:B------:R-:W-:Y:S02]  /*5680*/  SHF.L.U32 R0, R88, 0x1f, RZ ;  /* 0x0000001f58007819 */ /* 0x000fe400000006ff */
[----:B------:R-:W-:Y:S02]  /*5690*/  LEA R5, R86, UR44, 0x4 ;  /* 0x0000002c56057c11 */ /* 0x000fe4000f8e20ff */
[----:B-1----:R-:W1:Y:S02]  /*56a0*/  SYNCS.PHASECHK.TRANS64.TRYWAIT P0, [R3+URZ+0x110], R0 ;  /* 0x00011000030075a7 */ /* 0x002e6400080011ff */
[----:B-12---:R-:W-:Y:S05]  /*56b0*/  @!P0 BRA `(.L_x_99) ;  /* 0x0000004c00ac8947 */ /* 0x006fea0003800000 */
.L_x_206:
        /* <DEDUP_REMOVED lines=11> */
[----:B------:R-:W-:Y:S01]  /*5770*/  PLOP3.LUT P0, PT, PT, PT, UP1, 0x80, 0x8 ;  /* 0x000000000008781c */ /* 0x000fe20003f0f018 */
[----:B------:R-:W-:Y:S11]  /*5780*/  UP2UR UR62, UPR, URZ, 0x2 ;  /* 0x00000002ff3e7883 */ /* 0x000ff60008000000 */
[----:B------:R-:W-:Y:S01]  /*5790*/  @!UPT UIADD3 URZ, UPT, UPT, URZ, URZ, URZ ;  /* 0x000000fffffff290 */ /* 0x000fe2000fffe0ff */
[----:B-1----:R-:W-:Y:S02]  /*57a0*/  @P0 SHF.R.U32.HI R0, RZ, 0x10, R5 ;  /* 0x00000010ff000819 */ /* 0x002fe40000011605 */
        /* <DEDUP_REMOVED lines=12> */
[----:B------:R-:W2:Y:S01]  /*5870*/  LDCU UR12, c[0x0][0xb20] ;  /* 0x00016400ff0c77ac */ /* 0x000ea20008000800 */
[----:B------:R-:W-:Y:S02]  /*5880*/  UIMAD.WIDE.U32 UR4, UR53, UR59, URZ ;  /* 0x0000003b350472a5 */ /* 0x000fe4000f8e00ff */
[----:B------:R-:W-:Y:S02]  /*5890*/  UIMAD.WIDE.U32 UR6, UR60, UR56, URZ ;  /* 0x000000383c0672a5 */ /* 0x000fe4000f8e00ff */
[----:B------:R-:W-:Y:S02]  /*58a0*/  UISETP.NE.AND UP0, UPT, UR58, 0x1, UPT ;  /* 0x000000013a00788c */ /* 0x000fe4000bf05270 */
[----:B------:R-:W-:Y:S02]  /*58b0*/  UIMAD.WIDE.U32 UR8, UR37, UR59, URZ ;  /* 0x0000003b250872a5 */ /* 0x000fe4000f8e00ff */
[----:B------:R-:W-:Y:S02]  /*58c0*/  UIMAD.WIDE.U32 UR10, UR38, UR56, URZ ;  /* 0x00000038260a72a5 */ /* 0x000fe4000f8e00ff */
[----:B------:R-:W-:Y:S02]  /*58d0*/  UISETP.NE.AND UP1, UPT, UR43, 0x1, UPT ;  /* 0x000000012b00788c */ /* 0x000fe4000bf25270 */
[----:B------:R-:W-:Y:S01]  /*58e0*/  UISETP.NE.AND UP2, UPT, UR42, 0x1, UPT ;  /* 0x000000012a00788c */ /* 0x000fe2000bf45270 */
[----:B------:R-:W-:Y:S02]  /*58f0*/  UMOV UR4, UR5 ;  /* 0x0000000500047c82 */ /* 0x000fe40008000000 */
[----:B--2---:R-:W-:Y:S03]  /*5900*/  USHF.R.U32.HI UR5, URZ, UR12, UR4 ;  /* 0x0000000cff057299 */ /* 0x004fe60008011604 */
[----:B------:R-:W-:Y:S02]  /*5910*/  UMOV UR4, UR7 ;  /* 0x0000000700047c82 */ /* 0x000fe40008000000 */
[----:B------:R-:W-:Y:S02]  /*5920*/  USHF.R.U32.HI UR7, URZ, UR57, UR4 ;  /* 0x00000039ff077299 */ /* 0x000fe40008011604 */
[----:B------:R-:W-:Y:S02]  /*5930*/  USEL UR4, UR53, UR5, !UP0 ;  /* 0x0000000535047287 */ /* 0x000fe4000c000000 */
[----:B------:R-:W-:Y:S01]  /*5940*/  USEL UR7, UR60, UR7, !UP1 ;  /* 0x000000073c077287 */ /* 0x000fe2000c800000 */
[----:B------:R-:W-:Y:S01]  /*5950*/  UMOV UR5, UR9 ;  /* 0x0000000900057c82 */ /* 0x000fe20008000000 */
[----:B------:R-:W-:Y:S02]  /*5960*/  UIMAD.WIDE.U32 UR8, UR4, UR40, URZ ;  /* 0x00000028040872a5 */ /* 0x000fe4000f8e00ff */
[----:B------:R-:W-:Y:S03]  /*5970*/  USHF.R.U32.HI UR6, URZ, UR12, UR5 ;  /* 0x0000000cff067299 */ /* 0x000fe60008011605 */
[----:B------:R-:W-:Y:S01]  /*5980*/  UMOV UR5, UR11 ;  /* 0x0000000b00057c82 */ /* 0x000fe20008000000 */
[----:B------:R-:W-:Y:S02]  /*5990*/  UIMAD.WIDE.U32 UR10, UR7, UR40, URZ ;  /* 0x00000028070a72a5 */ /* 0x000fe4000f8e00ff */
[----:B------:R-:W-:Y:S02]  /*59a0*/  USHF.R.U32.HI UR12, URZ, UR57, UR5 ;  /* 0x00000039ff0c7299 */ /* 0x000fe40008011605 */
[----:B------:R-:W-:Y:S01]  /*59b0*/  USEL UR6, UR37, UR6, !UP0 ;  /* 0x0000000625067287 */ /* 0x000fe2000c000000 */
[----:B------:R-:W-:Y:S02]  /*59c0*/  UMOV UR5, UR9 ;  /* 0x0000000900057c82 */ /* 0x000fe40008000000 */
[----:B------:R-:W-:Y:S01]  /*59d0*/  UMOV UR10, UR11 ;  /* 0x0000000b000a7c82 */ /* 0x000fe20008000000 */
[----:B------:R-:W-:Y:S02]  /*59e0*/  @UP2 USHF.R.U32.HI UR4, URZ, UR41, UR5 ;  /* 0x00000029ff042299 */ /* 0x000fe40008011605 */
[----:B------:R-:W-:Y:S02]  /*59f0*/  @UP2 USHF.R.U32.HI UR7, URZ, UR41, UR10 ;  /* 0x00000029ff072299 */ /* 0x000fe4000801160a */
[----:B------:R-:W-:Y:S02]  /*5a00*/  UIMAD UR4, UR42, UR4, URZ ;  /* 0x000000042a0472a4 */ /* 0x000fe4000f8e02ff */
        /* <DEDUP_REMOVED lines=8> */
[----:B------:R-:W-:Y:S02]  /*5a90*/  USEL UR11, UR6, UR4, !UP2 ;  /* 0x00000004060b7287 */ /* 0x000fe4000d000000 */
[----:B------:R-:W-:Y:S02]  /*5aa0*/  UIADD3 UR8, UPT, UPT, -UR5, URZ, URZ ;  /* 0x000000ff05087290 */ /* 0x000fe4000fffe1ff */
[----:B------:R-:W-:Y:S01]  /*5ab0*/  UIADD3 UR10, UPT, UPT, -UR11, URZ, URZ ;  /* 0x000000ff0b0a7290 */ /* 0x000fe2000fffe1ff */
[----:B------:R-:W-:Y:S01]  /*5ac0*/  @!UP0 UMOV UR4, UR9 ;  /* 0x0000000900048c82 */ /* 0x000fe20008000000 */
[----:B------:R-:W-:Y:S02]  /*5ad0*/  UIADD3 UR9, UPT, UPT, -UR6, URZ, URZ ;  /* 0x000000ff06097290 */ /* 0x000fe4000fffe1ff */
[----:B------:R-:W-:Y:S02]  /*5ae0*/  @!UP0 USHF.R.U32.HI UR4, URZ, UR41, UR4 ;  /* 0x00000029ff048299 */ /* 0x000fe40008011604 */
[----:B------:R-:W-:Y:S02]  /*5af0*/  UIMAD UR10, UR42, UR10, UR6 ;  /* 0x0000000a2a0a72a4 */ /* 0x000fe4000f8e0206 */
[----:B------:R-:W-:Y:S04]  /*5b00*/  @!UP0 USEL UR4, UR5, UR4, !UP2 ;  /* 0x0000000405048287 */ /* 0x000fe8000d000000 */
[----:B------:R-:W-:Y:S02]  /*5b10*/  @!UP0 UIMAD UR10, UR7, UR10, UR4 ;  /* 0x0000000a070a82a4 */ /* 0x000fe4000f8e0204 */
[----:B------:R-:W-:Y:S02]  /*5b20*/  @!UP0 UIADD3 UR11, UPT, UPT, UR11, -UR4, URZ ;  /* 0x800000040b0b8290 */ /* 0x000fe4000fffe0ff */
[----:B------:R-:W-:Y:S02]  /*5b30*/  UIMAD UR7, UR43, UR8, UR38 ;  /* 0x000000082b0772a4 */ /* 0x000fe4000f8e0226 */
[----:B------:R-:W-:Y:S02]  /*5b40*/  @!UP0 UIMAD UR6, UR11, UR42, UR5 ;  /* 0x0000002a0b0682a4 */ /* 0x000fe4000f8e0205 */
[----:B------:R-:W-:Y:S01]  /*5b50*/  UIMAD UR4, UR58, UR9, UR37 ;  /* 0x000000093a0472a4 */ /* 0x000fe2000f8e0225 */
[----:B------:R-:W-:Y:S02]  /*5b60*/  @!UP0 UMOV UR5, UR10 ;  /* 0x0000000a00058c82 */ /* 0x000fe40008000000 */
[----:B------:R-:W-:Y:S02]  /*5b70*/  UIMAD UR38, UR5, UR43, UR7 ;  /* 0x0000002b052672a4 */ /* 0x000fe4000f8e0207 */
[----:B------:R-:W-:Y:S11]  /*5b80*/  UIMAD UR37, UR6, UR58, UR4 ;  /* 0x0000003a062572a4 */ /* 0x000ff6000f8e0204 */
[----:B------:R-:W-:Y:S01]  /*5b90*/  @!UPT UIADD3 URZ, UPT, UPT, URZ, URZ, URZ ;  /* 0x000000fffffff290 */ /* 0x000fe2000fffe0ff */
.L_x_100:
[----:B------:R-:W-:Y:S01]  /*5ba0*/  UISETP.NE.AND UP0, UPT, UR39, 0x1, UPT ;  /* 0x000000012700788c */ /* 0x000fe2000bf05270 */
[----:B------:R-:W-:Y:S01]  /*5bb0*/  LOP3.LUT P0, RZ, R84, 0x1b0, RZ, 0xc0, !PT ;  /* 0x000001b054ff7812 */ /* 0x000fe2000780c0ff */
[----:B------:R-:W-:Y:S01]  /*5bc0*/  USHF.L.U32 UR50, UR16, 0x7, URZ ;  /* 0x0000000710327899 */ /* 0x000fe200080006ff */
[----:B------:R-:W-:Y:S01]  /*5bd0*/  BSSY.RECONVERGENT B6, `(.L_x_101) ;  /* 0x0000034000067945 */ /* 0x000fe20003800200 */
[----:B------:R-:W-:Y:S01]  /*5be0*/  USHF.L.U32 UR49, UR20, 0x7, URZ ;  /* 0x0000000714317899 */ /* 0x000fe200080006ff */
[----:B------:R-:W-:Y:S06]  /*5bf0*/  IADD3 R86, PT, PT, R86, 0x1, RZ ;  /* 0x0000000156567810 */ /* 0x000fec0007ffe0ff */
[----:B------:R-:W2:Y:S01]  /*5c00*/  @!UP0 LDCU.128 UR12, c[0x0][0xb10] ;  /* 0x00016200ff0c87ac */ /* 0x000ea20008000c00 */
[----:B------:R-:W3:Y:S01]  /*5c10*/  @!UP0 LDCU UR5, c[0x0][0xb0c] ;  /* 0x00016180ff0587ac */ /* 0x000ee20008000800 */
[----:B------:R-:W4:Y:S01]  /*5c20*/  @!UP0 LDCU UR10, c[0x0][0xb20] ;  /* 0x00016400ff0a87ac */ /* 0x000f220008000800 */
[----:B--2---:R-:W-:Y:S02]  /*5c30*/  UIMAD.WIDE.U32 UR8, UR38, UR12, URZ ;  /* 0x0000000c260872a5 */ /* 0x004fe4000f8e00ff */
[----:B------:R-:W-:Y:S02]  /*5c40*/  UIMAD.WIDE.U32 UR6, UR37, UR15, URZ ;  /* 0x0000000f250672a5 */ /* 0x000fe4000f8e00ff */
[----:B------:R-:W-:Y:S03]  /*5c50*/  @!UP0 UISETP.NE.AND UP1, UPT, UR14, 0x1, UPT ;  /* 0x000000010e00888c */ /* 0x000fe6000bf25270 */
[----:B------:R-:W-:Y:S01]  /*5c60*/  @!UP0 UMOV UR4, UR9 ;  /* 0x0000000900048c82 */ /* 0x000fe20008000000 */
[----:B---3--:R-:W-:Y:S02]  /*5c70*/  @!UP0 UISETP.NE.AND UP2, UPT, UR5, 0x1, UPT ;  /* 0x000000010500888c */ /* 0x008fe4000bf45270 */
[----:B------:R-:W-:Y:S01]  /*5c80*/  @!UP0 USHF.R.U32.HI UR4, URZ, UR13, UR4 ;  /* 0x0000000dff048299 */ /* 0x000fe20008011604 */
[----:B------:R-:W-:Y:S02]  /*5c90*/  @!UP0 UMOV UR6, UR7 ;  /* 0x0000000700068c82 */ /* 0x000fe40008000000 */
[----:B----4-:R-:W-:Y:S02]  /*5ca0*/  @!UP0 USHF.R.U32.HI UR6, URZ, UR10, UR6 ;  /* 0x0000000aff068299 */ /* 0x010fe40008011606 */
[----:B------:R-:W-:Y:S02]  /*5cb0*/  @!UP0 USEL UR7, UR38, UR4, !UP2 ;  /* 0x0000000426078287 */ /* 0x000fe4000d000000 */
[----:B------:R-:W-:Y:S04]  /*5cc0*/  @!UP0 USEL UR6, UR37, UR6, !UP1 ;  /* 0x0000000625068287 */ /* 0x000fe8000c800000 */
[----:B------:R-:W-:Y:S02]  /*5cd0*/  @!UP0 UIADD3 UR4, UPT, UPT, -UR7, UR6, URZ ;  /* 0x0000000607048290 */ /* 0x000fe4000fffe1ff */
[----:B------:R-:W-:Y:S02]  /*5ce0*/  @!UP0 UIADD3 UR6, UPT, UPT, UR7, -UR6, URZ ;  /* 0x8000000607068290 */ /* 0x000fe4000fffe0ff */
[----:B------:R-:W-:Y:S02]  /*5cf0*/  @!UP0 UIMAD UR38, UR4, UR5, UR38 ;  /* 0x00000005042682a4 */ /* 0x000fe4000f8e0226 */
[----:B------:R-:W-:Y:S01]  /*5d00*/  @!UP0 UIMAD UR37, UR6, UR14, UR37 ;  /* 0x0000000e062582a4 */ /* 0x000fe2000f8e0225 */
[----:B------:R-:W-:Y:S11]  /*5d10*/  @!P0 BRA `(.L_x_102) ;  /* 0x00000000007c8947 */ /* 0x000ff60003800000 */
[----:B------:R-:W2:Y:S01]  /*5d20*/  LDCU.64 UR8, c[0x4][0x80] ;  /* 0x01001000ff0877ac */ /* 0x000ea20008000a00 */
[----:B------:R-:W-:Y:S01]  /*5d30*/  MOV R2, 0x0 ;  /* 0x0000000000027802 */ /* 0x000fe20000000f00 */
[----:B------:R-:W-:Y:S02]  /*5d40*/  HFMA2 R12, -RZ, RZ, 0, 5.9604644775390625e-08 ;  /* 0x00000001ff0c7431 */ /* 0x000fe400000001ff */
[----:B------:R-:W-:Y:S01]  /*5d50*/  IMAD.MOV.U32 R8, RZ, RZ, 0x70 ;  /* 0x00000070ff087424 */ /* 0x000fe200078e00ff */
[----:B------:R3:W4:Y:S01]  /*5d60*/  LDC.64 R14, c[0x4][R2] ;  /* 0x01000000020e7b82 */ /* 0x0007220000000a00 */
[----:B------:R-:W1:Y:S01]  /*5d70*/  LDCU.64 UR6, c[0x4][0x88] ;  /* 0x01001100ff0677ac */ /* 0x000e620008000a00 */
[----:B------:R-:W-:Y:S01]  /*5d80*/  IMAD.MOV.U32 R13, RZ, RZ, RZ ;  /* 0x000000ffff0d7224 */ /* 0x000fe200078e00ff */
[----:B------:R-:W1:Y:S01]  /*5d90*/  LDCU.64 UR4, c[0x4][0x8] ;  /* 0x01000100ff0477ac */ /* 0x000e620008000a00 */
[----:B--2---:R-:W-:Y:S01]  /*5da0*/  MOV R5, UR9 ;  /* 0x0000000900057c02 */ /* 0x004fe20008000f00 */
[----:B------:R-:W-:Y:S01]  /*5db0*/  IMAD.U32 R4, RZ, RZ, UR8 ;  /* 0x00000008ff047e24 */ /* 0x000fe2000f8e00ff */
[----:B-1----:R-:W-:Y:S01]  /*5dc0*/  MOV R7, UR7 ;  /* 0x0000000700077c02 */ /* 0x002fe20008000f00 */
[----:B------:R-:W-:Y:S01]  /*5dd0*/  IMAD.U32 R6, RZ, RZ, UR6 ;  /* 0x00000006ff067e24 */ /* 0x000fe2000f8e00ff */
[----:B------:R-:W-:Y:S01]  /*5de0*/  MOV R11, UR5 ;  /* 0x00000005000b7c02 */ /* 0x000fe20008000f00 */
[----:B------:R-:W-:Y:S02]  /*5df0*/  IMAD.U32 R10, RZ, RZ, UR4 ;  /* 0x00000004ff0a7e24 */ /* 0x000fe4000f8e00ff */
[----:B------:R-:W-:Y:S07]  /*5e00*/  LEPC R20, `(.L_x_103) ;  /* 0x000000001014794e */ /* 0x000fee0000000000 */
[----:B---345:R-:W-:Y:S05]  /*5e10*/  CALL.ABS.NOINC R14 ;  /* 0x000000000e007343 */ /* 0x038fea0003c00000 */
.L_x_103:
[----:B------:R-:W1:Y:S01]  /*5e20*/  LDCU.64 UR8, c[0x4][0x80] ;  /* 0x01001000ff0877ac */ /* 0x000e620008000a00 */
[----:B------:R-:W2:Y:S01]  /*5e30*/  LDC.64 R2, c[0x4][R2] ;  /* 0x0100000002027b82 */ /* 0x000ea20000000a00 */
[----:B------:R-:W-:Y:S02]  /*5e40*/  HFMA2 R12, -RZ, RZ, 0, 5.9604644775390625e-08 ;  /* 0x00000001ff0c7431 */ /* 0x000fe400000001ff */
[----:B------:R-:W-:Y:S02]  /*5e50*/  IMAD.MOV.U32 R8, RZ, RZ, 0x70 ;  /* 0x00000070ff087424 */ /* 0x000fe400078e00ff */
[----:B------:R-:W-:Y:S01]  /*5e60*/  IMAD.MOV.U32 R13, RZ, RZ, RZ ;  /* 0x000000ffff0d7224 */ /* 0x000fe200078e00ff */
[----:B------:R-:W3:Y:S01]  /*5e70*/  LDCU.64 UR6, c[0x4][0x88] ;  /* 0x01001100ff0677ac */ /* 0x000ee20008000a00 */
[----:B------:R-:W4:Y:S01]  /*5e80*/  LDCU.64 UR4, c[0x4][0x8] ;  /* 0x01000100ff0477ac */ /* 0x000f220008000a00 */
[----:B-1----:R-:W-:Y:S02]  /*5e90*/  MOV R4, UR8 ;  /* 0x0000000800047c02 */ /* 0x002fe40008000f00 */
[----:B------:R-:W-:Y:S02]  /*5ea0*/  MOV R5, UR9 ;  /* 0x0000000900057c02 */ /* 0x000fe40008000f00 */
[----:B---3--:R-:W-:Y:S01]  /*5eb0*/  MOV R7, UR7 ;  /* 0x0000000700077c02 */ /* 0x008fe20008000f00 */
[----:B------:R-:W-:Y:S01]  /*5ec0*/  IMAD.U32 R6, RZ, RZ, UR6 ;  /* 0x00000006ff067e24 */ /* 0x000fe2000f8e00ff */
[----:B----4-:R-:W-:Y:S01]  /*5ed0*/  MOV R11, UR5 ;  /* 0x00000005000b7c02 */ /* 0x010fe20008000f00 */
[----:B------:R-:W-:Y:S02]  /*5ee0*/  IMAD.U32 R10, RZ, RZ, UR4 ;  /* 0x00000004ff0a7e24 */ /* 0x000fe4000f8e00ff */
[----:B------:R-:W-:Y:S07]  /*5ef0*/  LEPC R20, `(.L_x_102) ;  /* 0x000000001014794e */ /* 0x000fee0000000000 */
[----:B--2---:R-:W-:Y:S05]  /*5f00*/  CALL.ABS.NOINC R2 ;  /* 0x0000000002007343 */ /* 0x004fea0003c00000 */
.L_x_102:
[----:B------:R-:W-:Y:S05]  /*5f10*/  BSYNC.RECONVERGENT B6 ;  /* 0x0000000000067941 */ /* 0x000fea0003800200 */
.L_x_101:
[----:B------:R-:W-:Y:S02]  /*5f20*/  R2UR UR6, R83 ;  /* 0x00000000530672ca */ /* 0x000fe400000e0000 */
[----:B------:R-:W-:Y:S02]  /*5f30*/  R2UR UR5, R97 ;  /* 0x00000000610572ca */ /* 0x000fe400000e0000 */
[----:B------:R-:W-:Y:S02]  /*5f40*/  R2UR UR4, R96 ;  /* 0x00000000600472ca */ /* 0x000fe400000e0000 */
[----:B------:R-:W-:Y:S02]  /*5f50*/  ISETP.NE.U32.AND P4, PT, R78, RZ, PT ;  /* 0x000000ff4e00720c */ /* 0x000fe40003f85070 */
[----:B------:R-:W-:Y:S02]  /*5f60*/  ISETP.NE.U32.AND P2, PT, RZ, UR54, PT ;  /* 0x00000036ff007c0c */ /* 0x000fe4000bf45070 */
[----:B------:R-:W-:Y:S02]  /*5f70*/  ISETP.NE.AND.EX P4, PT, R79, RZ, PT, P4 ;  /* 0x000000ff4f00720c */ /* 0x000fe40003f85340 */
[----:B------:R-:W-:Y:S01]  /*5f80*/  ISETP.NE.AND.EX P2, PT, RZ, UR55, PT, P2 ;  /* 0x00000037ff007c0c */ /* 0x000fe2000bf45320 */
[----:B------:R-:W-:Y:S02]  /*5f90*/  UISETP.NE.AND UP2, UPT, UR6, URZ, UPT ;  /* 0x000000ff0600728c */ /* 0x000fe4000bf45270 */
[----:B------:R-:W-:Y:S04]  /*5fa0*/  UISETP.NE.U32.AND UP0, UPT, UR5, URZ, UPT ;  /* 0x000000ff0500728c */ /* 0x000fe8000bf05070 */
[----:B------:R-:W-:Y:S01]  /*5fb0*/  UISETP.NE.AND.EX UP1, UPT, UR4, URZ, UPT, UP0 ;  /* 0x000000ff0400728c */ /* 0x000fe2000bf25300 */
[----:B------:R-:W-:Y:S01]  /*5fc0*/  PLOP3.LUT P1, PT, PT, PT, UP2, 0x80, 0x8 ;  /* 0x000000000008781c */ /* 0x000fe20003f2f028 */
[----:B------:R-:W-:Y:S03]  /*5fd0*/  UPLOP3.LUT UP0, UPT, UPT, UPT, UPT, 0x40, 0x4 ;  /* 0x000000000004789c */ /* 0x000fe60003f0e870 */
[----:B------:R-:W-:Y:S06]  /*5fe0*/  @UP2 UPLOP3.LUT UP0, UPT, UPT, UPT, UP1, 0x80, 0x8 ;  /* 0x000000000008289c */ /* 0x000fec0003f0f010 */
[----:B------:R-:W-:Y:S01]  /*5ff0*/  PLOP3.LUT P0, PT, PT, PT, UP0, 0x80, 0x8 ;  /* 0x000000000008781c */ /* 0x000fe20003f0f008 */
[----:B------:R-:W-:Y:S01]  /*6000*/  @!UPT UIADD3 URZ, UPT, UPT, URZ, URZ, URZ ;  /* 0x000000fffffff290 */ /* 0x000fe2000fffe0ff */
[----:B------:R-:W-:Y:S11]  /*6010*/  BRA.U !UP1, `(.L_x_104) ;  /* 0x0000000109407547 */ /* 0x000ff6000b800000 */
[----:B------:R-:W-:Y:S01]  /*6020*/  UISETP.NE.U32.AND UP0, UPT, UR54, URZ, UPT ;  /* 0x000000ff3600728c */ /* 0x000fe2000bf05070 */
[----:B------:R-:W-:Y:S01]  /*6030*/  R2UR UR6, R97 ;  /* 0x00000000610672ca */ /* 0x000fe200000e0000 */
[----:B------:R-:W2:Y:S01]  /*6040*/  LDCU.64 UR8, c[0x0][0x358] ;  /* 0x00006b00ff0877ac */ /* 0x000ea20008000a00 */
[----:B------:R-:W-:Y:S02]  /*6050*/  HFMA2 R80, -RZ, RZ, 0, 5.9604644775390625e-08 ;  /* 0x00000001ff507431 */ /* 0x000fe400000001ff */
[----:B-1----:R-:W-:Y:S01]  /*6060*/  IMAD.MOV.U32 R0, RZ, RZ, 0x1 ;  /* 0x00000001ff007424 */ /* 0x002fe200078e00ff */
[----:B------:R-:W-:Y:S06]  /*6070*/  UISETP.NE.AND.EX UP0, UPT, UR55, URZ, UPT, UP0 ;  /* 0x000000ff3700728c */ /* 0x000fec000bf05300 */
[----:B------:R-:W-:Y:S05]  /*6080*/  PLOP3.LUT P3, PT, PT, PT, UP0, 0x80, 0x8 ;  /* 0x000000000008781c */ /* 0x000fea0003f6f008 */
[----:B------:R-:W1:Y:S01]  /*6090*/  @UP0 LDCU.64 UR4, c[0x0][0x888] ;  /* 0x00011100ff0407ac */ /* 0x000e620008000a00 */
[----:B------:R-:W-:Y:S07]  /*60a0*/  @UP0 UIMAD UR6, UR36, UR6, URZ ;  /* 0x00000006240602a4 */ /* 0x000fee000f8e02ff */
[----:B------:R-:W-:Y:S01]  /*60b0*/  @!P3 PRMT R80, R0, 0x7610, R80 ;  /* 0x000076100050b816 */ /* 0x000fe20000000050 */
[----:B-1----:R-:W-:Y:S06]  /*60c0*/  @UP0 UIMAD.WIDE UR4, UR6, 0x4, UR4 ;  /* 0x00000004060408a5 */ /* 0x002fec000f8e0204 */
[----:B------:R-:W-:Y:S02]  /*60d0*/  IMAD.U32 R2, RZ, RZ, UR4 ;  /* 0x00000004ff027e24 */ /* 0x000fe4000f8e00ff */
[----:B------:R-:W-:Y:S03]  /*60e0*/  IMAD.U32 R3, RZ, RZ, UR5 ;  /* 0x00000005ff037e24 */ /* 0x000fe6000f8e00ff */
[----:B------:R-:W1:Y:S02]  /*60f0*/  @!UP0 LDCU UR4, c[0x0][0x880] ;  /* 0x00011000ff0487ac */ /* 0x000e640008000800 */
[----:B--2--5:R2:W5:Y:S02]  /*6100*/  @P3 LDG.E R41, desc[UR8][R2.64] ;  /* 0x0000000802293981 */ /* 0x024564000c1e1900 */
[----:B-12---:R-:W-:Y:S02]  /*6110*/  @!P3 MOV R41, UR4 ;  /* 0x000000040029bc02 */ /* 0x006fe40008000f00 */
.L_x_104:
[----:B------:R-:W-:Y:S05]  /*6120*/  @!P4 BRA `(.L_x_105) ;  /* 0x000000000024c947 */ /* 0x000fea0003800000 */
[----:B------:R-:W-:Y:S01]  /*6130*/  ISETP.NE.U32.AND P3, PT, R76, RZ, PT ;  /* 0x000000ff4c00720c */ /* 0x000fe20003f65070 */
[----:B------:R-:W2:Y:S03]  /*6140*/  LDCU.64 UR4, c[0x0][0x358] ;  /* 0x00006b00ff0477ac */ /* 0x000ea60008000a00 */
[----:B------:R-:W-:Y:S11]  /*6150*/  ISETP.NE.AND.EX P3, PT, R77, RZ, PT, P3 ;  /* 0x000000ff4d00720c */ /* 0x000ff60003f65330 */
[----:B------:R-:W-:Y:S02]  /*6160*/  @!UPT UIADD3 URZ, UPT, UPT, URZ, URZ, URZ ;  /* 0x000000fffffff290 */ /* 0x000fe4000fffe0ff */
[----:B------:R-:W3:Y:S01]  /*6170*/  @P3 LDC.64 R2, c[0x0][0x8a8] ;  /* 0x00022a00ff023b82 */ /* 0x000ee20000000a00 */
[----:B-1----:R-:W-:Y:S04]  /*6180*/  @P3 IMAD R0, R78, UR36, RZ ;  /* 0x000000244e003c24 */ /* 0x002fe8000f8e02ff */
[----:B---3--:R-:W-:Y:S05]  /*6190*/  @P3 IMAD.WIDE R2, R0, 0x4, R2 ;  /* 0x0000000400023825 */ /* 0x008fea00078e0202 */
[----:B--2--5:R2:W5:Y:S02]  /*61a0*/  @P3 LDG.E R38, desc[UR4][R2.64] ;  /* 0x0000000402263981 */ /* 0x024564000c1e1900 */
[----:B--2---:R-:W3:Y:S02]  /*61b0*/  @!P3 LDC R38, c[0x0][0x8a0] ;  /* 0x00022800ff26bb82 */ /* 0x004ee40000000800 */
.L_x_105:
[----:B-----5:R-:W-:Y:S01]  /*61c0*/  FSETP.NEU.AND P3, PT, R41, RZ, PT ;  /* 0x000000ff2900720b */ /* 0x020fe20003f6d000 */
[----:B------:R-:W-:Y:S01]  /*61d0*/  BSSY B1, `(.L_x_106) ;  /* 0x0000039000017945 */ /* 0x000fe20003800000 */
[----:B------:R-:W-:Y:S01]  /*61e0*/  SEL R3, RZ, 0xffffffff, P2 ;  /* 0xffffffffff037807 */ /* 0x000fe20001000000 */
[----:B------:R-:W-:Y:S01]  /*61f0*/  IMAD.MOV.U32 R47, RZ, RZ, 0x1 ;  /* 0x00000001ff2f7424 */ /* 0x000fe200078e00ff */
[----:B------:R-:W-:Y:S01]  /*6200*/  @P1 LOP3.LUT P2, RZ, R80, 0xff, RZ, 0xc0, !PT ;  /* 0x000000ff50ff1812 */ /* 0x000fe2000784c0ff */
[----:B------:R-:W-:Y:S01]  /*6210*/  IMAD R39, R36, 0x80, R37 ;  /* 0x0000008024277824 */ /* 0x000fe200078e0225 */
[----:B------:R-:W-:Y:S01]  /*6220*/  @P1 SEL R2, RZ, 0xffffffff, P3 ;  /* 0xffffffffff021807 */ /* 0x000fe20001800000 */
[----:B------:R-:W-:Y:S01]  /*6230*/  IMAD R87, R94, -0x10, R92 ;  /* 0xfffffff05e577824 */ /* 0x000fe200078e025c */
[----:B------:R-:W-:Y:S01]  /*6240*/  LOP3.LUT R90, R90, 0x1, RZ, 0x3c, !PT ;  /* 0x000000015a5a7812 */ /* 0x000fe200078e3cff */
[----:B------:R-:W-:Y:S01]  /*6250*/  IMAD.MOV.U32 R46, RZ, RZ, RZ ;  /* 0x000000ffff2e7224 */ /* 0x000fe200078e00ff */
[----:B------:R-:W-:Y:S02]  /*6260*/  @P0 SEL R2, R3, R2, !P2 ;  /* 0x0000000203020207 */ /* 0x000fe40005000000 */
[----:B------:R-:W-:Y:S02]  /*6270*/  CS2R R74, SRZ ;  /* 0x00000000004a7805 */ /* 0x000fe4000001ff00 */
[----:B------:R-:W-:Y:S02]  /*6280*/  LEA R99, R36, UR44, 0x3 ;  /* 0x0000002c24637c11 */ /* 0x000fe4000f8e18ff */
[----:B------:R-:W-:Y:S02]  /*6290*/  CS2R R72, SRZ ;  /* 0x0000000000487805 */ /* 0x000fe4000001ff00 */
[----:B------:R-:W-:Y:S02]  /*62a0*/  @P1 LOP3.LUT R2, R2, 0x1, RZ, 0xc0, !PT ;  /* 0x0000000102021812 */ /* 0x000fe400078ec0ff */
[----:B------:R-:W-:Y:S02]  /*62b0*/  CS2R R66, SRZ ;  /* 0x0000000000427805 */ /* 0x000fe4000001ff00 */
[----:B-1----:R-:W-:Y:S02]  /*62c0*/  SHF.L.U32 R0, R89, 0x1f, RZ ;  /* 0x0000001f59007819 */ /* 0x002fe400000006ff */
[----:B------:R-:W-:Y:S02]  /*62d0*/  CS2R R64, SRZ ;  /* 0x0000000000407805 */ /* 0x000fe4000001ff00 */
[----:B------:R-:W-:Y:S02]  /*62e0*/  ISETP.NE.U32.OR P5, PT, R2, 0x1, !P1 ;  /* 0x000000010200780c */ /* 0x000fe40004fa5470 */
[----:B------:R-:W-:Y:S02]  /*62f0*/  CS2R R58, SRZ ;  /* 0x00000000003a7805 */ /* 0x000fe4000001ff00 */
[----:B------:R-:W-:Y:S02]  /*6300*/  PLOP3.LUT P2, PT, PT, PT, UP1, 0x80, 0x8 ;  /* 0x000000000008781c */ /* 0x000fe40003f4f018 */
[----:B------:R-:W-:Y:S02]  /*6310*/  CS2R R56, SRZ ;  /* 0x0000000000387805 */ /* 0x000fe4000001ff00 */
[----:B------:R-:W-:Y:S02]  /*6320*/  LOP3.LUT P4, R85, R80, 0xff, RZ, 0xc0, !PT ;  /* 0x000000ff50557812 */ /* 0x000fe4000788c0ff */
[----:B------:R-:W-:Y:S02]  /*6330*/  CS2R R50, SRZ ;  /* 0x0000000000327805 */ /* 0x000fe4000001ff00 */
[----:B------:R-:W-:Y:S02]  /*6340*/  SEL R2, RZ, 0xffffffff, P3 ;  /* 0xffffffffff027807 */ /* 0x000fe40001800000 */
[----:B------:R-:W-:Y:S02]  /*6350*/  CS2R R48, SRZ ;  /* 0x0000000000307805 */ /* 0x000fe4000001ff00 */
[----:B------:R-:W-:Y:S02]  /*6360*/  P2R R98, PR, RZ, 0x20 ;  /* 0x00000020ff627803 */ /* 0x000fe40000000000 */
[----:B------:R-:W-:Y:S02]  /*6370*/  @P5 SHF.L.U32 R4, R90, 0x1f, RZ ;  /* 0x0000001f5a045819 */ /* 0x000fe400000006ff */
[----:B------:R-:W-:Y:S02]  /*6380*/  @P2 SEL R2, R3, R2, !P4 ;  /* 0x0000000203022207 */ /* 0x000fe40006000000 */
[----:B------:R-:W1:Y:S02]  /*6390*/  @P5 SYNCS.PHASECHK.TRANS64.TRYWAIT P1, [UR44+0xc0], R4 ;  /* 0x0000c004ff0055a7 */ /* 0x000e64000802112c */
[----:B------:R-:W-:Y:S04]  /*63a0*/  LOP3.LUT R2, R2, 0x1, RZ, 0xc0, !PT ;  /* 0x0000000102027812 */ /* 0x000fe800078ec0ff */
[----:B------:R-:W-:Y:S04]  /*63b0*/  ISETP.NE.U32.AND P2, PT, R2, 0x1, PT ;  /* 0x000000010200780c */ /* 0x000fe80003f45070 */
[----:B------:R-:W-:Y:S01]  /*63c0*/  P2R R60, PR, RZ, 0x4 ;  /* 0x00000004ff3c7803 */ /* 0x000fe20000000000 */
[----:B------:R2:W4:Y:S01]  /*63d0*/  SYNCS.PHASECHK.TRANS64.TRYWAIT P0, [R99+URZ+0x130], R0 ;  /* 0x00013000630075a7 */ /* 0x00052200080011ff */
[----:B-1----:R-:W-:Y:S01]  /*63e0*/  @P5 SEL R47, RZ, 0x1, !P1 ;  /* 0x00000001ff2f5807 */ /* 0x002fe20004800000 */
[----:B--2---:R-:W-:Y:S06]  /*63f0*/  @!P5 BRA `(.L_x_107) ;  /* 0x000000000058d947 */ /* 0x004fec0003800000 */
[----:B------:R-:W-:Y:S01]  /*6400*/  IMAD.MOV.U32 R75, RZ, RZ, RZ ;  /* 0x000000ffff4b7224 */ /* 0x000fe200078e00ff */
[----:B------:R-:W-:Y:S01]  /*6410*/  ISETP.NE.AND P1, PT, R47, RZ, PT ;  /* 0x000000ff2f00720c */ /* 0x000fe20003f25270 */
[----:B------:R-:W-:Y:S01]  /*6420*/  BSSY B0, `(.L_x_108) ;  /* 0x000000c000007945 */ /* 0x000fe20003800000 */
[----:B------:R-:W-:Y:S02]  /*6430*/  CS2R R50, SRZ ;  /* 0x0000000000327805 */ /* 0x000fe4000001ff00 */
[----:B------:R-:W-:Y:S02]  /*6440*/  CS2R R48, SRZ ;  /* 0x0000000000307805 */ /* 0x000fe4000001ff00 */
[----:B------:R-:W-:Y:S02]  /*6450*/  CS2R R58, SRZ ;  /* 0x00000000003a7805 */ /* 0x000fe4000001ff00 */
[----:B------:R-:W-:Y:S02]  /*6460*/  CS2R R56, SRZ ;  /* 0x0000000000387805 */ /* 0x000fe4000001ff00 */
[----:B------:R-:W-:Y:S02]  /*6470*/  CS2R R66, SRZ ;  /* 0x0000000000427805 */ /* 0x000fe4000001ff00 */
[----:B------:R-:W-:Y:S02]  /*6480*/  CS2R R64, SRZ ;  /* 0x0000000000407805 */ /* 0x000fe4000001ff00 */
[----:B------:R-:W-:Y:S01]  /*6490*/  CS2R R72, SRZ ;  /* 0x0000000000487805 */ /* 0x000fe2000001ff00 */
[----:B------:R-:W-:Y:S06]  /*64a0*/  @P1 BRA `(.L_x_109) ;  /* 0x00000000000c1947 */ /* 0x000fec0003800000 */
[----:B------:R-:W-:Y:S04]  /*64b0*/  SHF.L.U32 R3, R90, 0x1f, RZ ;  /* 0x0000001f5a037819 */ /* 0x000fe800000006ff */
[----:B------:R-:W1:Y:S02]  /*64c0*/  SYNCS.PHASECHK.TRANS64.TRYWAIT P1, [UR44+0xc0], R3 ;  /* 0x0000c003ff0075a7 */ /* 0x000e64000802112c */
[----:B-1----:R-:W-:Y:S05]  /*64d0*/  @!P1 BRA `(.L_x_110) ;  /* 0x0000004000389947 */ /* 0x002fea0003800000 */
.L_x_109:
[----:B------:R-:W-:Y:S05]  /*64e0*/  BSYNC B0 ;  /* 0x0000000000007941 */ /* 0x000fea0003800000 */
.L_x_108:
[----:B------:R-:W-:Y:S01]  /*64f0*/  ISETP.NE.AND P1, PT, R60, RZ, PT ;  /* 0x000000ff3c00720c */ /* 0x000fe20003f25270 */
[----:B------:R-:W-:Y:S11]  /*6500*/  HFMA2 R46, -RZ, RZ, 0, 5.9604644775390625e-08 ;  /* 0x00000001ff2e7431 */ /* 0x000ff600000001ff */
[----:B------:R-:W-:Y:S01]  /*6510*/  @!UPT UIADD3 URZ, UPT, UPT, URZ, URZ, URZ ;  /* 0x000000fffffff290 */ /* 0x000fe2000fffe0ff */
[----:B------:R2:W1:Y:S04]  /*6520*/  @P1 LDS.128 R48, [R93] ;  /* 0x000000005d301984 */ /* 0x0004680000000c00 */
[----:B------:R2:W1:Y:S04]  /*6530*/  @P1 LDS.128 R56, [R92+0x10] ;  /* 0x000010005c381984 */ /* 0x0004680000000c00 */
[----:B------:R2:W1:Y:S04]  /*6540*/  @P1 LDS.128 R64, [R91+0x20] ;  /* 0x000020005b401984 */ /* 0x0004680000000c00 */
[----:B------:R2:W1:Y:S02]  /*6550*/  @P1 LDS.128 R72, [R87+0x30] ;  /* 0x0000300057481984 */ /* 0x0004640000000c00 */
.L_x_107:
[----:B------:R-:W-:Y:S05]  /*6560*/  BSYNC B1 ;  /* 0x0000000000017941 */ /* 0x000fea0003800000 */
.L_x_106:
[----:B-1----:R-:W-:Y:S04]  /*6570*/  SHF.R.U32.HI R2, RZ, 0x15, R39 ;  /* 0x00000015ff027819 */ /* 0x002fe80000011627 */
[----:B------:R-:W-:Y:S01]  /*6580*/  LOP3.LUT P1, RZ, R2, 0x3, R81, 0x48, !PT ;  /* 0x0000000302ff7812 */ /* 0x000fe20007824851 */
[----:B------:R-:W-:Y:S01]  /*6590*/  @!UPT UIADD3 URZ, UPT, UPT, URZ, URZ, URZ ;  /* 0x000000fffffff290 */ /* 0x000fe2000fffe0ff */
[----:B----4-:R-:W-:Y:S11]  /*65a0*/  @P0 BRA `(.L_x_111) ;  /* 0x0000000000080947 */ /* 0x010ff60003800000 */
[----:B------:R-:W1:Y:S02]  /*65b0*/  SYNCS.PHASECHK.TRANS64.TRYWAIT P0, [R99+URZ+0x130], R0 ;  /* 0x00013000630075a7 */ /* 0x000e6400080011ff */
[----:B-1----:R-:W-:Y:S05]  /*65c0*/  @!P0 BRA `(.L_x_112) ;  /* 0x0000004000148947 */ /* 0x002fea0003800000 */
.L_x_111:
[----:B------:R-:W-:Y:S05]  /*65d0*/  @!P1 BRA `(.L_x_113) ;  /* 0x0000000000409947 */ /* 0x000fea0003800000 */
[----:B------:R-:W4:Y:S01]  /*65e0*/  LDCU.64 UR8, c[0x4][0x70] ;  /* 0x01000e00ff0877ac */ /* 0x000f220008000a00 */
[----:B------:R-:W-:Y:S01]  /*65f0*/  MOV R3, 0x0 ;  /* 0x0000000000037802 */ /* 0x000fe20000000f00 */
[----:B------:R-:W-:Y:S02]  /*6600*/  HFMA2 R12, -RZ, RZ, 0, 5.9604644775390625e-08 ;  /* 0x00000001ff0c7431 */ /* 0x000fe400000001ff */
[----:B------:R-:W-:Y:S02]  /*6610*/  IMAD.MOV.U32 R8, RZ, RZ, 0x192 ;  /* 0x00000192ff087424 */ /* 0x000fe400078e00ff */
[----:B------:R-:W-:Y:S01]  /*6620*/  IMAD.MOV.U32 R13, RZ, RZ, RZ ;  /* 0x000000ffff0d7224 */ /* 0x000fe200078e00ff */
[----:B------:R-:W5:Y:S01]  /*6630*/  LDCU.64 UR6, c[0x4][0x78] ;  /* 0x01000f00ff0677ac */ /* 0x000f620008000a00 */
[----:B------:R-:W1:Y:S01]  /*6640*/  LDC.64 R2, c[0x4][R3] ;  /* 0x0100000003027b82 */ /* 0x000e620000000a00 */
[----:B------:R-:W2:Y:S01]  /*6650*/  LDCU.64 UR4, c[0x4][0x10] ;  /* 0x01000200ff0477ac */ /* 0x000ea20008000a00 */
[----:B----4-:R-:W-:Y:S01]  /*6660*/  MOV R5, UR9 ;  /* 0x0000000900057c02 */ /* 0x010fe20008000f00 */
[----:B------:R-:W-:Y:S01]  /*6670*/  IMAD.U32 R4, RZ, RZ, UR8 ;  /* 0x00000008ff047e24 */ /* 0x000fe2000f8e00ff */
[----:B-----5:R-:W-:Y:S01]  /*6680*/  MOV R7, UR7 ;  /* 0x0000000700077c02 */ /* 0x020fe20008000f00 */
[----:B------:R-:W-:Y:S01]  /*6690*/  IMAD.U32 R6, RZ, RZ, UR6 ;  /* 0x00000006ff067e24 */ /* 0x000fe2000f8e00ff */
[----:B--2---:R-:W-:Y:S01]  /*66a0*/  MOV R11, UR5 ;  /* 0x00000005000b7c02 */ /* 0x004fe20008000f00 */
[----:B------:R-:W-:Y:S02]  /*66b0*/  IMAD.U32 R10, RZ, RZ, UR4 ;  /* 0x00000004ff0a7e24 */ /* 0x000fe4000f8e00ff */
[----:B------:R-:W-:Y:S07]  /*66c0*/  LEPC R20, `(.L_x_113) ;  /* 0x000000001014794e */ /* 0x000fee0000000000 */
[----:B-1-3--:R-:W-:Y:S05]  /*66d0*/  CALL.ABS.NOINC R2 ;  /* 0x0000000002007343 */ /* 0x00afea0003c00000 */
.L_x_113:
[C---:B------:R-:W-:Y:S01]  /*66e0*/  SHF.L.U32 R40, R48.reuse, 0x10, RZ ;  /* 0x0000001030287819 */ /* 0x040fe200000006ff */
[----:B------:R-:W-:Y:S05]  /*66f0*/  WARPSYNC.ALL ;  /* 0x0000000000007948 */ /* 0x000fea0003800000 */
[----:B------:R-:W-:Y:S01]  /*6700*/  R2UR UR4, R39 ;  /* 0x00000000270472ca */ /* 0x000fe200000e0000 */
[----:B------:R-:W-:Y:S01]  /*6710*/  BSSY.RECONVERGENT B0, `(.L_x_114) ;  /* 0x0000088000007945 */ /* 0x000fe20003800200 */
[----:B------:R-:W-:Y:S02]  /*6720*/  LOP3.LUT R43, R48, 0xffff0000, RZ, 0xc0, !PT ;  /* 0xffff0000302b7812 */ /* 0x000fe400078ec0ff */
[----:B------:R-:W-:Y:S02]  /*6730*/  SHF.L.U32 R42, R49, 0x10, RZ ;  /* 0x00000010312a7819 */ /* 0x000fe400000006ff */
[----:B------:R-:W-:Y:S02]  /*6740*/  SHF.L.U32 R45, R51, 0x10, RZ ;  /* 0x00000010332d7819 */ /* 0x000fe400000006ff */
[----:B------:R-:W-:Y:S02]  /*6750*/  LOP3.LUT R44, R75, 0xffff0000, RZ, 0xc0, !PT ;  /* 0xffff00004b2c7812 */ /* 0x000fe400078ec0ff */
[----:B------:R-:W-:Y:S03]  /*6760*/  ISETP.NE.AND P0, PT, R95, RZ, PT ;  /* 0x000000ff5f00720c */ /* 0x000fe60003f05270 */
[----:B------:R-:W1:Y:S02]  /*6770*/  LDTM.x32 R4, tmem[UR4] ;  /* 0x00000004000479ee */ /* 0x000e6400082c0000 */
[C---:B-1-3--:R-:W-:Y:S01]  /*6780*/  FMUL R0, R38.reuse, R4 ;  /* 0x0000000426007220 */ /* 0x04afe20000400000 */
[C---:B------:R-:W-:Y:S01]  /*6790*/  FMUL R2, R38.reuse, R5 ;  /* 0x0000000526027220 */ /* 0x040fe20000400000 */
[C---:B------:R-:W-:Y:S01]  /*67a0*/  FMUL R3, R38.reuse, R6 ;  /* 0x0000000626037220 */ /* 0x040fe20000400000 */
[----:B------:R-:W-:Y:S01]  /*67b0*/  FMUL R7, R38, R7 ;  /* 0x0000000726077220 */ /* 0x000fe20000400000 */
[----:B------:R-:W-:Y:S01]  /*67c0*/  FFMA R0, R41, R40, R0 ;  /* 0x0000002829007223 */ /* 0x000fe20000000000 */
[----:B------:R-:W-:Y:S01]  /*67d0*/  LOP3.LUT R40, R49, 0xffff0000, RZ, 0xc0, !PT ;  /* 0xffff000031287812 */ /* 0x000fe200078ec0ff */
[C---:B------:R-:W-:Y:S01]  /*67e0*/  FFMA R2, R41.reuse, R43, R2 ;  /* 0x0000002b29027223 */ /* 0x040fe20000000002 */
[C---:B------:R-:W-:Y:S01]  /*67f0*/  SHF.L.U32 R43, R50.reuse, 0x10, RZ ;  /* 0x00000010322b7819 */ /* 0x040fe200000006ff */
[C---:B------:R-:W-:Y:S01]  /*6800*/  FFMA R3, R41.reuse, R42, R3 ;  /* 0x0000002a29037223 */ /* 0x040fe20000000003 */
[----:B------:R-:W-:Y:S01]  /*6810*/  LOP3.LUT R42, R50, 0xffff0000, RZ, 0xc0, !PT ;  /* 0xffff0000322a7812 */ /* 0x000fe200078ec0ff */
[----:B------:R-:W-:Y:S01]  /*6820*/  FMUL R4, R38, R8 ;  /* 0x0000000826047220 */ /* 0x000fe20000400000 */
[----:B------:R-:W-:Y:S01]  /*6830*/  F2FP.BF16.F32.PACK_AB R52, R2, R0 ;  /* 0x000000000234723e */ /* 0x000fe200000010ff */
[----:B------:R-:W-:Y:S01]  /*6840*/  FFMA R7, R41, R40, R7 ;  /* 0x0000002829077223 */ /* 0x000fe20000000007 */
[----:B------:R-:W-:Y:S01]  /*6850*/  LOP3.LUT R40, R51, 0xffff0000, RZ, 0xc0, !PT ;  /* 0xffff000033287812 */ /* 0x000fe200078ec0ff */
[C---:B------:R-:W-:Y:S01]  /*6860*/  FMUL R5, R38.reuse, R9 ;  /* 0x0000000926057220 */ /* 0x040fe20000400000 */
[C---:B------:R-:W-:Y:S01]  /*6870*/  FMUL R6, R38.reuse, R10 ;  /* 0x0000000a26067220 */ /* 0x040fe20000400000 */
[----:B------:R-:W-:Y:S01]  /*6880*/  FMUL R11, R38, R11 ;  /* 0x0000000b260b7220 */ /* 0x000fe20000400000 */
[----:B------:R-:W-:Y:S01]  /*6890*/  F2FP.BF16.F32.PACK_AB R53, R7, R3 ;  /* 0x000000030735723e */ /* 0x000fe200000010ff */
[C---:B------:R-:W-:Y:S01]  /*68a0*/  FFMA R4, R41.reuse, R43, R4 ;  /* 0x0000002b29047223 */ /* 0x040fe20000000004 */
[C---:B------:R-:W-:Y:S01]  /*68b0*/  SHF.L.U32 R43, R56.reuse, 0x10, RZ ;  /* 0x00000010382b7819 */ /* 0x040fe200000006ff */
[----:B------:R-:W-:Y:S01]  /*68c0*/  FFMA R5, R41, R42, R5 ;  /* 0x0000002a29057223 */ /* 0x000fe20000000005 */
[----:B------:R-:W-:Y:S01]  /*68d0*/  LOP3.LUT R42, R57, 0xffff0000, RZ, 0xc0, !PT ;  /* 0xffff0000392a7812 */ /* 0x000fe200078ec0ff */
[----:B------:R-:W-:Y:S01]  /*68e0*/  FFMA R6, R41, R45, R6 ;  /* 0x0000002d29067223 */ /* 0x000fe20000000006 */
[----:B------:R-:W-:Y:S01]  /*68f0*/  SHF.L.U32 R45, R57, 0x10, RZ ;  /* 0x00000010392d7819 */ /* 0x000fe200000006ff */
[----:B------:R-:W-:Y:S01]  /*6900*/  FFMA R11, R41, R40, R11 ;  /* 0x00000028290b7223 */ /* 0x000fe2000000000b */
[----:B------:R-:W-:Y:S01]  /*6910*/  LOP3.LUT R40, R56, 0xffff0000, RZ, 0xc0, !PT ;  /* 0xffff000038287812 */ /* 0x000fe200078ec0ff */
[C---:B------:R-:W-:Y:S01]  /*6920*/  FMUL R8, R38.reuse, R12 ;  /* 0x0000000c26087220 */ /* 0x040fe20000400000 */
[----:B------:R-:W-:Y:S01]  /*6930*/  F2FP.BF16.F32.PACK_AB R54, R5, R4 ;  /* 0x000000040536723e */ /* 0x000fe200000010ff */
[C---:B------:R-:W-:Y:S01]  /*6940*/  FMUL R9, R38.reuse, R13 ;  /* 0x0000000d26097220 */ /* 0x040fe20000400000 */
[----:B------:R-:W-:Y:S01]  /*6950*/  F2FP.BF16.F32.PACK_AB R55, R11, R6 ;  /* 0x000000060b37723e */ /* 0x000fe200000010ff */
[C---:B------:R-:W-:Y:S01]  /*6960*/  FMUL R10, R38.reuse, R14 ;  /* 0x0000000e260a7220 */ /* 0x040fe20000400000 */
[----:B------:R-:W-:Y:S01]  /*6970*/  FMUL R15, R38, R15 ;  /* 0x0000000f260f7220 */ /* 0x000fe20000400000 */
[----:B------:R-:W-:Y:S01]  /*6980*/  FFMA R8, R41, R43, R8 ;  /* 0x0000002b29087223 */ /* 0x000fe20000000008 */
[----:B------:R-:W-:Y:S01]  /*6990*/  SHF.L.U32 R43, R59, 0x10, RZ ;  /* 0x000000103b2b7819 */ /* 0x000fe200000006ff */
[C---:B------:R-:W-:Y:S01]  /*69a0*/  FFMA R9, R41.reuse, R40, R9 ;  /* 0x0000002829097223 */ /* 0x040fe20000000009 */
[C---:B------:R-:W-:Y:S01]  /*69b0*/  SHF.L.U32 R40, R58.reuse, 0x10, RZ ;  /* 0x000000103a287819 */ /* 0x040fe200000006ff */
        /* <DEDUP_REMOVED lines=8> */
[----:B------:R-:W-:Y:S01]  /*6a40*/  FMUL R14, R38, R18 ;  /* 0x00000012260e7220 */ /* 0x000fe20000400000 */
[----:B------:R-:W-:Y:S01]  /*6a50*/  FFMA R12, R41, R40, R12 ;  /* 0x00000028290c7223 */ /* 0x000fe2000000000c */
[----:B------:R-:W-:Y:S01]  /*6a60*/  LOP3.LUT R40, R59, 0xffff0000, RZ, 0xc0, !PT ;  /* 0xffff00003b287812 */ /* 0x000fe200078ec0ff */
[C---:B------:R-:W-:Y:S01]  /*6a70*/  FFMA R13, R41.reuse, R42, R13 ;  /* 0x0000002a290d7223 */ /* 0x040fe2000000000d */
[----:B------:R-:W-:Y:S01]  /*6a80*/  LOP3.LUT R42, R64, 0xffff0000, RZ, 0xc0, !PT ;  /* 0xffff0000402a7812 */ /* 0x000fe200078ec0ff */
[----:B------:R-:W-:Y:S01]  /*6a90*/  FMUL R19, R38, R19 ;  /* 0x0000001326137220 */ /* 0x000fe20000400000 */
[----:B------:R-:W-:Y:S01]  /*6aa0*/  FFMA R14, R41, R43, R14 ;  /* 0x0000002b290e7223 */ /* 0x000fe2000000000e */
[----:B------:R-:W-:Y:S01]  /*6ab0*/  SHF.L.U32 R43, R64, 0x10, RZ ;  /* 0x00000010402b7819 */ /* 0x000fe200000006ff */
[----:B------:R1:W-:Y:S01]  /*6ac0*/  STS.128 [R93], R52 ;  /* 0x000000345d007388 */ /* 0x0003e20000000c00 */
[----:B------:R-:W-:Y:S01]  /*6ad0*/  F2FP.BF16.F32.PACK_AB R70, R13, R12 ;  /* 0x0000000c0d46723e */ /* 0x000fe200000010ff */
[C---:B------:R-:W-:Y:S01]  /*6ae0*/  FMUL R16, R38.reuse, R20 ;  /* 0x0000001426107220 */ /* 0x040fe20000400000 */
        /* <DEDUP_REMOVED lines=8> */
[C---:B------:R-:W-:Y:S01]  /*6b70*/  FFMA R17, R41.reuse, R42, R17 ;  /* 0x0000002a29117223 */ /* 0x040fe20000000011 */
[----:B------:R-:W-:Y:S01]  /*6b80*/  FFMA R18, R41, R45, R18 ;  /* 0x0000002d29127223 */ /* 0x000fe20000000012 */
[----:B------:R1:W-:Y:S01]  /*6b90*/  STS.128 [R92+0x10], R68 ;  /* 0x000010445c007388 */ /* 0x0003e20000000c00 */
[----:B------:R-:W-:Y:S01]  /*6ba0*/  SHF.L.U32 R45, R67, 0x10, RZ ;  /* 0x00000010432d7819 */ /* 0x000fe200000006ff */
[----:B------:R-:W-:Y:S01]  /*6bb0*/  FFMA R23, R41, R40, R23 ;  /* 0x0000002829177223 */ /* 0x000fe20000000017 */
[----:B------:R-:W-:Y:S01]  /*6bc0*/  LOP3.LUT R40, R66, 0xffff0000, RZ, 0xc0, !PT ;  /* 0xffff000042287812 */ /* 0x000fe200078ec0ff */
[C---:B------:R-:W-:Y:S01]  /*6bd0*/  FMUL R20, R38.reuse, R24 ;  /* 0x0000001826147220 */ /* 0x040fe20000400000 */
[----:B------:R-:W-:Y:S01]  /*6be0*/  LOP3.LUT R42, R67, 0xffff0000, RZ, 0xc0, !PT ;  /* 0xffff0000432a7812 */ /* 0x000fe200078ec0ff */
[C---:B------:R-:W-:Y:S01]  /*6bf0*/  FMUL R21, R38.reuse, R25 ;  /* 0x0000001926157220 */ /* 0x040fe20000400000 */
[----:B------:R-:W-:Y:S01]  /*6c00*/  F2FP.BF16.F32.PACK_AB R100, R17, R16 ;  /* 0x000000101164723e */ /* 0x000fe200000010ff */
[C---:B------:R-:W-:Y:S01]  /*6c10*/  FMUL R22, R38.reuse, R26 ;  /* 0x0000001a26167220 */ /* 0x040fe20000400000 */
[----:B------:R-:W-:Y:S01]  /*6c20*/  FMUL R27, R38, R27 ;  /* 0x0000001b261b7220 */ /* 0x000fe20000400000 */
[C---:B------:R-:W-:Y:S01]  /*6c30*/  FFMA R20, R41.reuse, R43, R20 ;  /* 0x0000002b29147223 */ /* 0x040fe20000000014 */
[C---:B------:R-:W-:Y:S01]  /*6c40*/  FFMA R21, R41.reuse, R40, R21 ;  /* 0x0000002829157223 */ /* 0x040fe20000000015 */
[C---:B------:R-:W-:Y:S01]  /*6c50*/  FFMA R22, R41.reuse, R45, R22 ;  /* 0x0000002d29167223 */ /* 0x040fe20000000016 */
[----:B------:R-:W-:Y:S01]  /*6c60*/  FFMA R27, R41, R42, R27 ;  /* 0x0000002a291b7223 */ /* 0x000fe2000000001b */
[----:B------:R-:W-:Y:S01]  /*6c70*/  SHF.L.U32 R40, R72, 0x10, RZ ;  /* 0x0000001048287819 */ /* 0x000fe200000006ff */
[----:B------:R-:W-:Y:S01]  /*6c80*/  FMUL R24, R38, R28 ;  /* 0x0000001c26187220 */ /* 0x000fe20000400000 */
[----:B------:R-:W-:Y:S01]  /*6c90*/  LOP3.LUT R42, R72, 0xffff0000, RZ, 0xc0, !PT ;  /* 0xffff0000482a7812 */ /* 0x000fe200078ec0ff */
[C---:B------:R-:W-:Y:S01]  /*6ca0*/  FMUL R25, R38.reuse, R29 ;  /* 0x0000001d26197220 */ /* 0x040fe20000400000 */
[----:B------:R-:W-:Y:S01]  /*6cb0*/  SHF.L.U32 R43, R73, 0x10, RZ ;  /* 0x00000010492b7819 */ /* 0x000fe200000006ff */
[C---:B------:R-:W-:Y:S01]  /*6cc0*/  FMUL R26, R38.reuse, R30 ;  /* 0x0000001e261a7220 */ /* 0x040fe20000400000 */
[C---:B------:R-:W-:Y:S01]  /*6cd0*/  FFMA R24, R41.reuse, R40, R24 ;  /* 0x0000002829187223 */ /* 0x040fe20000000018 */
[----:B------:R-:W-:Y:S01]  /*6ce0*/  FFMA R25, R41, R42, R25 ;  /* 0x0000002a29197223 */ /* 0x000fe20000000019 */
[----:B------:R-:W-:Y:S01]  /*6cf0*/  LOP3.LUT R40, R73, 0xffff0000, RZ, 0xc0, !PT ;  /* 0xffff000049287812 */ /* 0x000fe200078ec0ff */
[----:B------:R-:W-:Y:S01]  /*6d00*/  FFMA R26, R41, R43, R26 ;  /* 0x0000002b291a7223 */ /* 0x000fe2000000001a */
[----:B------:R-:W-:Y:S01]  /*6d10*/  FMUL R31, R38, R31 ;  /* 0x0000001f261f7220 */ /* 0x000fe20000400000 */
[----:B------:R-:W-:Y:S01]  /*6d20*/  SHF.L.U32 R43, R74, 0x10, RZ ;  /* 0x000000104a2b7819 */ /* 0x000fe200000006ff */
[----:B------:R-:W-:Y:S01]  /*6d30*/  FMUL R28, R38, R32 ;  /* 0x00000020261c7220 */ /* 0x000fe20000400000 */
[----:B------:R-:W-:Y:S01]  /*6d40*/  LOP3.LUT R42, R74, 0xffff0000, RZ, 0xc0, !PT ;  /* 0xffff00004a2a7812 */ /* 0x000fe200078ec0ff */
[C---:B------:R-:W-:Y:S01]  /*6d50*/  FMUL R29, R38.reuse, R33 ;  /* 0x00000021261d7220 */ /* 0x040fe20000400000 */
[----:B------:R-:W-:Y:S01]  /*6d60*/  SHF.L.U32 R45, R75, 0x10, RZ ;  /* 0x000000104b2d7819 */ /* 0x000fe200000006ff */
[C---:B------:R-:W-:Y:S01]  /*6d70*/  FMUL R30, R38.reuse, R34 ;  /* 0x00000022261e7220 */ /* 0x040fe20000400000 */
[----:B------:R-:W-:Y:S01]  /*6d80*/  FFMA R31, R41, R40, R31 ;  /* 0x00000028291f7223 */ /* 0x000fe2000000001f */
[----:B------:R-:W-:Y:S01]  /*6d90*/  FMUL R35, R38, R35 ;  /* 0x0000002326237220 */ /* 0x000fe20000400000 */
[----:B------:R-:W-:Y:S01]  /*6da0*/  F2FP.BF16.F32.PACK_AB R101, R23, R18 ;  /* 0x000000121765723e */ /* 0x000fe200000010ff */
[----:B------:R-:W-:Y:S01]  /*6db0*/  FFMA R28, R41, R43, R28 ;  /* 0x0000002b291c7223 */ /* 0x000fe2000000001c */
[----:B------:R-:W-:Y:S01]  /*6dc0*/  F2FP.BF16.F32.PACK_AB R102, R21, R20 ;  /* 0x000000141566723e */ /* 0x000fe200000010ff */
[----:B------:R-:W-:Y:S01]  /*6dd0*/  FFMA R29, R41, R42, R29 ;  /* 0x0000002a291d7223 */ /* 0x000fe2000000001d */
[----:B------:R-:W-:Y:S01]  /*6de0*/  F2FP.BF16.F32.PACK_AB R103, R27, R22 ;  /* 0x000000161b67723e */ /* 0x000fe200000010ff */
[C---:B------:R-:W-:Y:S01]  /*6df0*/  FFMA R30, R41.reuse, R45, R30 ;  /* 0x0000002d291e7223 */ /* 0x040fe2000000001e */
[----:B------:R-:W-:Y:S01]  /*6e00*/  FFMA R35, R41, R44, R35 ;  /* 0x0000002c29237223 */ /* 0x000fe20000000023 */
[----:B------:R-:W-:Y:S02]  /*6e10*/  F2FP.BF16.F32.PACK_AB R104, R25, R24 ;  /* 0x000000181968723e */ /* 0x000fe400000010ff */
[----:B------:R1:W-:Y:S01]  /*6e20*/  STS.128 [R91+0x20], R100 ;  /* 0x000020645b007388 */ /* 0x0003e20000000c00 */
[----:B------:R-:W-:Y:S02]  /*6e30*/  F2FP.BF16.F32.PACK_AB R105, R31, R26 ;  /* 0x0000001a1f69723e */ /* 0x000fe400000010ff */
[----:B------:R-:W-:Y:S02]  /*6e40*/  F2FP.BF16.F32.PACK_AB R106, R29, R28 ;  /* 0x0000001c1d6a723e */ /* 0x000fe400000010ff */
[----:B------:R-:W-:Y:S05]  /*6e50*/  F2FP.BF16.F32.PACK_AB R107, R35, R30 ;  /* 0x0000001e236b723e */ /* 0x000fea00000010ff */
[----:B------:R1:W-:Y:S01]  /*6e60*/  STS.128 [R87+0x30], R104 ;  /* 0x0000306857007388 */ /* 0x0003e20000000c00 */
[----:B------:R-:W-:Y:S01]  /*6e70*/  @!PT LDS RZ, [RZ] ;  /* 0x00000000fffff984 */ /* 0x000fe20000000800 */
[----:B------:R-:W-:Y:S01]  /*6e80*/  @!PT LDS RZ, [RZ] ;  /* 0x00000000fffff984 */ /* 0x000fe20000000800 */
[----:B------:R-:W-:Y:S01]  /*6e90*/  @!PT LDS RZ, [RZ] ;  /* 0x00000000fffff984 */ /* 0x000fe20000000800 */
[----:B------:R-:W-:Y:S01]  /*6ea0*/  @!PT LDS RZ, [RZ] ;  /* 0x00000000fffff984 */ /* 0x000fe20000000800 */
[----:B------:R3:W-:Y:S07]  /*6eb0*/  MEMBAR.ALL.CTA ;  /* 0x0000000000007992 */ /* 0x0007ee0000008000 */
[----:B---3--:R-:W3:Y:S02]  /*6ec0*/  FENCE.VIEW.ASYNC.S ;  /* 0x00000000000073c6 */ /* 0x008ee40000000000 */
[----:B---3--:R-:W-:Y:S06]  /*6ed0*/  BAR.SYNC.DEFER_BLOCKING 0x1, 0x80 ;  /* 0x0042000000007b1d */ /* 0x008fec0000010000 */
[----:B------:R-:W-:Y:S05]  /*6ee0*/  @P0 BRA `(.L_x_115) ;  /* 0x0000000000280947 */ /* 0x000fea0003800000 */
[----:B------:R-:W3:Y:S01]  /*6ef0*/  LDCU.64 UR6, c[0x0][0x348] ;  /* 0x00006900ff0677ac */ /* 0x000ee20008000a00 */
[----:B------:R-:W-:Y:S01]  /*6f00*/  UIADD3 UR4, UPT, UPT, UR44, 0x200, URZ ;  /* 0x000002002c047890 */ /* 0x000fe2000fffe0ff */
[----:B------:R-:W-:Y:S05]  /*6f10*/  UMOV UR51, UR36 ;  /* 0x0000002400337c82 */ /* 0x000fea0008000000 */
[----:B------:R-:W-:Y:S04]  /*6f20*/  MOV R84, UR4 ;  /* 0x0000000400547c02 */ /* 0x000fe80008000f00 */
[----:B------:R-:W-:Y:S01]  /*6f30*/  R2UR UR48, R84 ;  /* 0x00000000543072ca */ /* 0x000fe200000e0000 */
[----:B---3--:R-:W-:Y:S04]  /*6f40*/  UIADD3 UR4, UP0, UPT, UR6, 0x680, URZ ;  /* 0x0000068006047890 */ /* 0x008fe8000ff1e0ff */
[----:B------:R-:W-:Y:S09]  /*6f50*/  UIADD3.X UR5, UPT, UPT, URZ, UR7, URZ, UP0, !UPT ;  /* 0x00000007ff057290 */ /* 0x000ff200087fe4ff */
[----:B------:R3:W-:Y:S01]  /*6f60*/  UTMASTG.3D [UR48], [UR4] ;  /* 0x00000030040073b5 */ /* 0x0007e20008010000 */
[----:B------:R0:W-:Y:S01]  /*6f70*/  UTMACMDFLUSH ;  /* 0x00000000000079b7 */ /* 0x0001e20000000000 */
[----:B---3--:R-:W-:Y:S04]  /*6f80*/  DEPBAR.LE SB0, 0x1 ;  /* 0x000080400000791a */ /* 0x008fe80000000000 */
.L_x_115:
[----:B------:R-:W-:Y:S05]  /*6f90*/  BSYNC.RECONVERGENT B0 ;  /* 0x0000000000007941 */ /* 0x000fea0003800200 */
.L_x_114:
[----:B------:R-:W-:Y:S01]  /*6fa0*/  BAR.SYNC.DEFER_BLOCKING 0x1, 0x80 ;  /* 0x0042000000007b1d */ /* 0x000fe20000010000 */
[----:B------:R-:W-:Y:S01]  /*6fb0*/  ISETP.NE.AND P1, PT, R98, RZ, PT ;  /* 0x000000ff6200720c */ /* 0x000fe20003f25270 */
[----:B------:R-:W-:Y:S01]  /*6fc0*/  UISETP.NE.AND UP0, UPT, UR52, URZ, UPT ;  /* 0x000000ff3400728c */ /* 0x000fe2000bf05270 */
[----:B------:R-:W-:Y:S11]  /*6fd0*/  LEA R3, R46, UR44, 0x3 ;  /* 0x0000002c2e037c11 */ /* 0x000ff6000f8e18ff */
[----:B------:R-:W-:Y:S01]  /*6fe0*/  @P1 SHF.L.U32 R2, R90, 0x1f, RZ ;  /* 0x0000001f5a021819 */ /* 0x000fe200000006ff */
[----:B------:R-:W-:Y:S06]  /*6ff0*/  BRA.U !UP0, `(.L_x_116) ;  /* 0x0000000108247547 */ /* 0x000fec000b800000 */
[----:B------:R-:W-:Y:S01]  /*7000*/  IMAD.U32 R5, RZ, RZ, UR46 ;  /* 0x0000002eff057e24 */ /* 0x000fe2000f8e00ff */
[----:B------:R-:W-:Y:S01]  /*7010*/  MOV R0, UR47 ;  /* 0x0000002f00007c02 */ /* 0x000fe20008000f00 */
[----:B------:R-:W-:Y:S03]  /*7020*/  UIADD3 UR4, UPT, UPT, UR46, 0x1, URZ ;  /* 0x000000012e047890 */ /* 0x000fe6000fffe0ff */
[----:B------:R-:W-:Y:S01]  /*7030*/  @P1 LEA R5, R5, UR44, 0x3 ;  /* 0x0000002c05051c11 */ /* 0x000fe2000f8e18ff */
[----:B------:R-:W-:Y:S04]  /*7040*/  UISETP.NE.AND UP0, UPT, UR4, 0x4, UPT ;  /* 0x000000040400788c */ /* 0x000fe8000bf05270 */
[----:B------:R-:W-:Y:S01]  /*7050*/  @P1 VIADD R5, R5, 0xe0 ;  /* 0x000000e005051836 */ /* 0x000fe20000000000 */
[----:B------:R-:W-:Y:S04]  /*7060*/  USEL UR46, UR4, URZ, UP0 ;  /* 0x000000ff042e7287 */ /* 0x000fe80008000000 */
[----:B------:R-:W-:Y:S04]  /*7070*/  @P1 PRMT R0, R0, 0x654, R5 ;  /* 0x0000065400001816 */ /* 0x000fe80000000005 */
[----:B------:R3:W-:Y:S04]  /*7080*/  @P1 SYNCS.ARRIVE.TRANS64.RED.A1T0 RZ, [R0+URZ], RZ ;  /* 0x000000ff00ff19a7 */ /* 0x0007e800081004ff */
.L_x_116:
[----:B------:R-:W4:Y:S01]  /*7090*/  @P1 SYNCS.PHASECHK.TRANS64.TRYWAIT P0, [R3+URZ+0xc0], R2 ;  /* 0x0000c002030015a7 */ /* 0x000f2200080011ff */
[----:B------:R-:W-:Y:S01]  /*70a0*/  BSSY B1, `(.L_x_117) ;  /* 0x0000016000017945 */ /* 0x000fe20003800000 */
[----:B----4-:R-:W-:Y:S03]  /*70b0*/  @P1 SEL R47, RZ, 0x1, !P0 ;  /* 0x00000001ff2f1807 */ /* 0x010fe60004000000 */
[----:B------:R-:W-:Y:S05]  /*70c0*/  @!P1 BRA `(.L_x_118) ;  /* 0x00000000004c9947 */ /* 0x000fea0003800000 */
[----:B------:R-:W-:Y:S01]  /*70d0*/  ISETP.NE.AND P0, PT, R47, RZ, PT ;  /* 0x000000ff2f00720c */ /* 0x000fe20003f05270 */
[----:B------:R-:W-:Y:S01]  /*70e0*/  BSSY B0, `(.L_x_119) ;  /* 0x000000b000007945 */ /* 0x000fe20003800000 */
[----:B------:R-:W-:Y:S11]  /*70f0*/  ISETP.NE.AND P1, PT, R60, RZ, PT ;  /* 0x000000ff3c00720c */ /* 0x000ff60003f25270 */
[----:B------:R-:W-:Y:S02]  /*7100*/  @!UPT UIADD3 URZ, UPT, UPT, URZ, URZ, URZ ;  /* 0x000000fffffff290 */ /* 0x000fe4000fffe0ff */
[C---:B------:R-:W-:Y:S01]  /*7110*/  @P1 IMAD R6, R46.reuse, 0x2000, R93 ;  /* 0x000020002e061824 */ /* 0x040fe200078e025d */
[C---:B------:R-:W-:Y:S01]  /*7120*/  @P1 LEA R4, R46.reuse, R91, 0xd ;  /* 0x0000005b2e041211 */ /* 0x040fe200078e68ff */
[C---:B------:R-:W-:Y:S02]  /*7130*/  @P1 IMAD R5, R46.reuse, 0x2000, R92 ;  /* 0x000020002e051824 */ /* 0x040fe400078e025c */
[----:B------:R-:W-:Y:S01]  /*7140*/  @P1 IMAD R2, R46, 0x2000, R87 ;  /* 0x000020002e021824 */ /* 0x000fe200078e0257 */
[----:B------:R-:W-:Y:S06]  /*7150*/  @P0 BRA `(.L_x_120) ;  /* 0x00000000000c0947 */ /* 0x000fec0003800000 */
[----:B---3--:R-:W-:Y:S04]  /*7160*/  SHF.L.U32 R0, R90, 0x1f, RZ ;  /* 0x0000001f5a007819 */ /* 0x008fe800000006ff */
[----:B------:R-:W3:Y:S02]  /*7170*/  SYNCS.PHASECHK.TRANS64.TRYWAIT P0, [R3+URZ+0xc0], R0 ;  /* 0x0000c000030075a7 */ /* 0x000ee400080011ff */
[----:B---3--:R-:W-:Y:S05]  /*7180*/  @!P0 BRA `(.L_x_121) ;  /* 0x0000003400388947 */ /* 0x008fea0003800000 */
.L_x_120:
[----:B------:R-:W-:Y:S05]  /*7190*/  BSYNC B0 ;  /* 0x0000000000007941 */ /* 0x000fea0003800000 */
.L_x_119:
[----:B------:R-:W-:Y:S02]  /*71a0*/  ISETP.NE.AND P0, PT, R60, RZ, PT ;  /* 0x000000ff3c00720c */ /* 0x000fe40003f05270 */
[----:B------:R-:W-:Y:S11]  /*71b0*/  IADD3 R46, PT, PT, R46, 0x1, RZ ;  /* 0x000000012e2e7810 */ /* 0x000ff60007ffe0ff */
[----:B------:R4:W1:Y:S04]  /*71c0*/  @P0 LDS.128 R48, [R6] ;  /* 0x0000000006300984 */ /* 0x0008680000000c00 */
[----:B------:R4:W1:Y:S04]  /*71d0*/  @P0 LDS.128 R56, [R5+0x10] ;  /* 0x0000100005380984 */ /* 0x0008680000000c00 */
[----:B------:R4:W1:Y:S04]  /*71e0*/  @P0 LDS.128 R64, [R4+0x20] ;  /* 0x0000200004400984 */ /* 0x0008680000000c00 */
[----:B------:R4:W1:Y:S02]  /*71f0*/  @P0 LDS.128 R72, [R2+0x30] ;  /* 0x0000300002480984 */ /* 0x0008640000000c00 */
.L_x_118:
[----:B------:R-:W-:Y:S05]  /*7200*/  BSYNC B1 ;  /* 0x0000000000017941 */ /* 0x000fea0003800000 */
.L_x_117:
[----:B---3--:R-:W-:Y:S05]  /*7210*/  VIADD R0, R39, 0x20 ;  /* 0x0000002027007836 */ /* 0x008fea0000000000 */
[----:B------:R-:W-:Y:S04]  /*7220*/  SHF.R.U32.HI R0, RZ, 0x15, R0 ;  /* 0x00000015ff007819 */ /* 0x000fe80000011600 */
[----:B------:R-:W-:Y:S11]  /*7230*/  LOP3.LUT P0, RZ, R0, 0x3, R81, 0x48, !PT ;  /* 0x0000000300ff7812 */ /* 0x000ff60007804851 */
[----:B------:R-:W-:Y:S02]  /*7240*/  @!UPT UIADD3 URZ, UPT, UPT, URZ, URZ, URZ ;  /* 0x000000fffffff290 */ /* 0x000fe4000fffe0ff */
[----:B------:R-:W-:Y:S05]  /*7250*/  @!P0 BRA `(.L_x_122) ;  /* 0x0000000000408947 */ /* 0x000fea0003800000 */
[----:B------:R-:W3:Y:S01]  /*7260*/  LDCU.64 UR8, c[0x4][0x70] ;  /* 0x01000e00ff0877ac */ /* 0x000ee20008000a00 */
[----:B------:R-:W-:Y:S01]  /*7270*/  MOV R3, 0x0 ;  /* 0x0000000000037802 */ /* 0x000fe20000000f00 */
[----:B------:R-:W-:Y:S02]  /*7280*/  HFMA2 R12, -RZ, RZ, 0, 5.9604644775390625e-08 ;  /* 0x00000001ff0c7431 */ /* 0x000fe400000001ff */
[----:B------:R-:W-:Y:S02]  /*7290*/  IMAD.MOV.U32 R8, RZ, RZ, 0x192 ;  /* 0x00000192ff087424 */ /* 0x000fe400078e00ff */
[----:B------:R-:W-:Y:S01]  /*72a0*/  IMAD.MOV.U32 R13, RZ, RZ, RZ ;  /* 0x000000ffff0d7224 */ /* 0x000fe200078e00ff */
[----:B------:R-:W5:Y:S01]  /*72b0*/  LDCU.64 UR6, c[0x4][0x78] ;  /* 0x01000f00ff0677ac */ /* 0x000f620008000a00 */
[----:B----4-:R-:W4:Y:S01]  /*72c0*/  LDC.64 R2, c[0x4][R3] ;  /* 0x0100000003027b82 */ /* 0x010f220000000a00 */
[----:B------:R-:W2:Y:S01]  /*72d0*/  LDCU.64 UR4, c[0x4][0x10] ;  /* 0x01000200ff0477ac */ /* 0x000ea20008000a00 */
[----:B---3--:R-:W-:Y:S01]  /*72e0*/  MOV R5, UR9 ;  /* 0x0000000900057c02 */ /* 0x008fe20008000f00 */
[----:B------:R-:W-:Y:S01]  /*72f0*/  IMAD.U32 R4, RZ, RZ, UR8 ;  /* 0x00000008ff047e24 */ /* 0x000fe2000f8e00ff */
[----:B-----5:R-:W-:Y:S01]  /*7300*/  MOV R7, UR7 ;  /* 0x0000000700077c02 */ /* 0x020fe20008000f00 */
[----:B------:R-:W-:Y:S01]  /*7310*/  IMAD.U32 R6, RZ, RZ, UR6 ;  /* 0x00000006ff067e24 */ /* 0x000fe2000f8e00ff */
[----:B--2---:R-:W-:Y:S01]  /*7320*/  MOV R11, UR5 ;  /* 0x00000005000b7c02 */ /* 0x004fe20008000f00 */
[----:B------:R-:W-:Y:S02]  /*7330*/  IMAD.U32 R10, RZ, RZ, UR4 ;  /* 0x00000004ff0a7e24 */ /* 0x000fe4000f8e00ff */
[----:B------:R-:W-:Y:S07]  /*7340*/  LEPC R20, `(.L_x_122) ;  /* 0x000000001014794e */ /* 0x000fee0000000000 */
[----:B-1--4-:R-:W-:Y:S05]  /*7350*/  CALL.ABS.NOINC R2 ;  /* 0x0000000002007343 */ /* 0x012fea0003c00000 */
.L_x_122:
[C---:B-1----:R-:W-:Y:S01]  /*7360*/  SHF.L.U32 R40, R48.reuse, 0x10, RZ ;  /* 0x0000001030287819 */ /* 0x042fe200000006ff */
[----:B------:R-:W-:Y:S05]  /*7370*/  WARPSYNC.ALL ;  /* 0x0000000000007948 */ /* 0x000fea0003800000 */
[----:B------:R-:W-:Y:S01]  /*7380*/  R2UR UR4, R39 ;  /* 0x00000000270472ca */ /* 0x000fe200000e0000 */
[----:B------:R-:W-:Y:S01]  /*7390*/  BSSY.RECONVERGENT B0, `(.L_x_123) ;  /* 0x0000090000007945 */ /* 0x000fe20003800200 */
[----:B------:R-:W-:Y:S02]  /*73a0*/  LOP3.LUT R43, R48, 0xffff0000, RZ, 0xc0, !PT ;  /* 0xffff0000302b7812 */ /* 0x000fe400078ec0ff */
[----:B------:R-:W-:Y:S02]  /*73b0*/  LOP3.LUT R42, R49, 0xffff0000, RZ, 0xc0, !PT ;  /* 0xffff0000312a7812 */ /* 0x000fe400078ec0ff */
[----:B------:R-:W-:Y:S02]  /*73c0*/  SHF.L.U32 R45, R51, 0x10, RZ ;  /* 0x00000010332d7819 */ /* 0x000fe400000006ff */
[----:B------:R-:W-:Y:S02]  /*73d0*/  ISETP.NE.AND P6, PT, R98, RZ, PT ;  /* 0x000000ff6200720c */ /* 0x000fe40003fc5270 */
[----:B------:R-:W-:Y:S02]  /*73e0*/  MOV R52, UR46 ;  /* 0x0000002e00347c02 */ /* 0x000fe40008000f00 */
[----:B------:R-:W-:Y:S01]  /*73f0*/  MOV R61, UR47 ;  /* 0x0000002f003d7c02 */ /* 0x000fe20008000f00 */
[----:B----4-:R-:W1:Y:S01]  /*7400*/  LDTM.x32 R4, tmem[UR4+0x20] ;  /* 0x00002004000479ee */ /* 0x010e6200082c0000 */
[----:B------:R-:W-:Y:S02]  /*7410*/  LOP3.LUT R44, R75, 0xffff0000, RZ, 0xc0, !PT ;  /* 0xffff00004b2c7812 */ /* 0x000fe400078ec0ff */
[----:B------:R-:W-:Y:S02]  /*7420*/  ISETP.NE.AND P0, PT, R95, RZ, PT ;  /* 0x000000ff5f00720c */ /* 0x000fe40003f05270 */
[----:B------:R-:W-:Y:S03]  /*7430*/  LEA R62, R46, UR44, 0x3 ;  /* 0x0000002c2e3e7c11 */ /* 0x000fe6000f8e18ff */
[----:B------:R-:W-:Y:S02]  /*7440*/  @P6 LEA R52, R52, UR44, 0x3 ;  /* 0x0000002c34346c11 */ /* 0x000fe4000f8e18ff */
[----:B------:R-:W-:Y:S02]  /*7450*/  @P6 SHF.L.U32 R63, R90, 0x1f, RZ ;  /* 0x0000001f5a3f6819 */ /* 0x000fe400000006ff */
[----:B------:R-:W-:Y:S04]  /*7460*/  @P6 IADD3 R52, PT, PT, R52, 0xe0, RZ ;  /* 0x000000e034346810 */ /* 0x000fe80007ffe0ff */
[----:B------:R-:W-:Y:S01]  /*7470*/  @P6 PRMT R61, R61, 0x654, R52 ;  /* 0x000006543d3d6816 */ /* 0x000fe20000000034 */
[C---:B-1----:R-:W-:Y:S01]  /*7480*/  FMUL R0, R38.reuse, R4 ;  /* 0x0000000426007220 */ /* 0x042fe20000400000 */
[C---:B------:R-:W-:Y:S01]  /*7490*/  FMUL R2, R38.reuse, R5 ;  /* 0x0000000526027220 */ /* 0x040fe20000400000 */
[C---:B------:R-:W-:Y:S01]  /*74a0*/  FMUL R3, R38.reuse, R6 ;  /* 0x0000000626037220 */ /* 0x040fe20000400000 */
[----:B------:R-:W-:Y:S01]  /*74b0*/  FMUL R7, R38, R7 ;  /* 0x0000000726077220 */ /* 0x000fe20000400000 */
[----:B------:R-:W-:Y:S01]  /*74c0*/  FFMA R0, R41, R40, R0 ;  /* 0x0000002829007223 */ /* 0x000fe20000000000 */
[----:B------:R-:W-:Y:S01]  /*74d0*/  SHF.L.U32 R40, R49, 0x10, RZ ;  /* 0x0000001031287819 */ /* 0x000fe200000006ff */
[C---:B------:R-:W-:Y:S01]  /*74e0*/  FFMA R2, R41.reuse, R43, R2 ;  /* 0x0000002b29027223 */ /* 0x040fe20000000002 */
[----:B------:R-:W-:Y:S01]  /*74f0*/  SHF.L.U32 R43, R50, 0x10, RZ ;  /* 0x00000010322b7819 */ /* 0x000fe200000006ff */
[C---:B------:R-:W-:Y:S01]  /*7500*/  FMUL R4, R38.reuse, R8 ;  /* 0x0000000826047220 */ /* 0x040fe20000400000 */
[----:B------:R-:W-:Y:S01]  /*7510*/  FMUL R5, R38, R9 ;  /* 0x0000000926057220 */ /* 0x000fe20000400000 */
[C---:B------:R-:W-:Y:S01]  /*7520*/  FFMA R3, R41.reuse, R40, R3 ;  /* 0x0000002829037223 */ /* 0x040fe20000000003 */
[----:B------:R-:W-:Y:S01]  /*7530*/  LOP3.LUT R40, R50, 0xffff0000, RZ, 0xc0, !PT ;  /* 0xffff000032287812 */ /* 0x000fe200078ec0ff */
[----:B------:R-:W-:Y:S01]  /*7540*/  FFMA R7, R41, R42, R7 ;  /* 0x0000002a29077223 */ /* 0x000fe20000000007 */
[----:B------:R-:W-:Y:S01]  /*7550*/  LOP3.LUT R42, R51, 0xffff0000, RZ, 0xc0, !PT ;  /* 0xffff0000332a7812 */ /* 0x000fe200078ec0ff */
[----:B------:R-:W-:Y:S01]  /*7560*/  FMUL R6, R38, R10 ;  /* 0x0000000a26067220 */ /* 0x000fe20000400000 */
[----:B------:R-:W-:Y:S01]  /*7570*/  F2FP.BF16.F32.PACK_AB R52, R2, R0 ;  /* 0x000000000234723e */ /* 0x000fe200000010ff */
[----:B------:R-:W-:Y:S01]  /*7580*/  FMUL R11, R38, R11 ;  /* 0x0000000b260b7220 */ /* 0x000fe20000400000 */
[----:B------:R-:W-:Y:S01]  /*7590*/  F2FP.BF16.F32.PACK_AB R53, R7, R3 ;  /* 0x000000030735723e */ /* 0x000fe200000010ff */
        /* <DEDUP_REMOVED lines=20> */
[C---:B------:R-:W-:Y:S01]  /*76e0*/  FMUL R12, R38.reuse, R16 ;  /* 0x00000010260c7220 */ /* 0x040fe20000400000 */
        /* <DEDUP_REMOVED lines=13> */
[----:B------:R1:W-:Y:S01]  /*77c0*/  STS.128 [R93+0x2000], R52 ;  /* 0x002000345d007388 */ /* 0x0003e20000000c00 */
[----:B------:R-:W-:Y:S01]  /*77d0*/  F2FP.BF16.F32.PACK_AB R70, R13, R12 ;  /* 0x0000000c0d46723e */ /* 0x000fe200000010ff */
[----:B------:R-:W-:Y:S01]  /*77e0*/  FFMA R19, R41, R40, R19 ;  /* 0x0000002829137223 */ /* 0x000fe20000000013 */
[----:B------:R-:W-:Y:S01]  /*77f0*/  LOP3.LUT R40, R64, 0xffff0000, RZ, 0xc0, !PT ;  /* 0xffff000040287812 */ /* 0x000fe200078ec0ff */
[C---:B------:R-:W-:Y:S01]  /*7800*/  FMUL R16, R38.reuse, R20 ;  /* 0x0000001426107220 */ /* 0x040fe20000400000 */
[C---:B------:R-:W-:Y:S01]  /*7810*/  FMUL R17, R38.reuse, R21 ;  /* 0x0000001526117220 */ /* 0x040fe20000400000 */
[C---:B------:R-:W-:Y:S01]  /*7820*/  FMUL R18, R38.reuse, R22 ;  /* 0x0000001626127220 */ /* 0x040fe20000400000 */
[----:B------:R-:W-:Y:S01]  /*7830*/  F2FP.BF16.F32.PACK_AB R71, R19, R14 ;  /* 0x0000000e1347723e */ /* 0x000fe200000010ff */
[----:B------:R-:W-:Y:S01]  /*7840*/  FMUL R23, R38, R23 ;  /* 0x0000001726177220 */ /* 0x000fe20000400000 */
[----:B------:R-:W-:Y:S01]  /*7850*/  FFMA R16, R41, R43, R16 ;  /* 0x0000002b29107223 */ /* 0x000fe20000000010 */
[----:B------:R-:W-:Y:S01]  /*7860*/  SHF.L.U32 R43, R67, 0x10, RZ ;  /* 0x00000010432b7819 */ /* 0x000fe200000006ff */
[C---:B------:R-:W-:Y:S01]  /*7870*/  FFMA R17, R41.reuse, R40, R17 ;  /* 0x0000002829117223 */ /* 0x040fe20000000011 */
[----:B------:R1:W-:Y:S01]  /*7880*/  STS.128 [R92+0x2010], R68 ;  /* 0x002010445c007388 */ /* 0x0003e20000000c00 */
        /* <DEDUP_REMOVED lines=8> */
[C---:B------:R-:W-:Y:S01]  /*7910*/  FMUL R22, R38.reuse, R26 ;  /* 0x0000001a26167220 */ /* 0x040fe20000400000 */
[----:B------:R-:W-:Y:S01]  /*7920*/  FFMA R20, R41, R40, R20 ;  /* 0x0000002829147223 */ /* 0x000fe20000000014 */
[----:B------:R-:W-:Y:S01]  /*7930*/  LOP3.LUT R40, R67, 0xffff0000, RZ, 0xc0, !PT ;  /* 0xffff000043287812 */ /* 0x000fe200078ec0ff */
[C---:B------:R-:W-:Y:S01]  /*7940*/  FFMA R21, R41.reuse, R42, R21 ;  /* 0x0000002a29157223 */ /* 0x040fe20000000015 */
[C---:B------:R-:W-:Y:S01]  /*7950*/  FFMA R22, R41.reuse, R43, R22 ;  /* 0x0000002b29167223 */ /* 0x040fe20000000016 */
[----:B------:R-:W-:Y:S01]  /*7960*/  FMUL R27, R38, R27 ;  /* 0x0000001b261b7220 */ /* 0x000fe20000400000 */
[----:B------:R-:W-:Y:S01]  /*7970*/  SHF.L.U32 R43, R72, 0x10, RZ ;  /* 0x00000010482b7819 */ /* 0x000fe200000006ff */
[----:B------:R-:W-:Y:S01]  /*7980*/  FMUL R24, R38, R28 ;  /* 0x0000001c26187220 */ /* 0x000fe20000400000 */
[----:B------:R-:W-:Y:S01]  /*7990*/  LOP3.LUT R42, R72, 0xffff0000, RZ, 0xc0, !PT ;  /* 0xffff0000482a7812 */ /* 0x000fe200078ec0ff */
[C---:B------:R-:W-:Y:S01]  /*79a0*/  FMUL R25, R38.reuse, R29 ;  /* 0x0000001d26197220 */ /* 0x040fe20000400000 */
[C---:B------:R-:W-:Y:S01]  /*79b0*/  FMUL R26, R38.reuse, R30 ;  /* 0x0000001e261a7220 */ /* 0x040fe20000400000 */
[C---:B------:R-:W-:Y:S01]  /*79c0*/  FFMA R27, R41.reuse, R40, R27 ;  /* 0x00000028291b7223 */ /* 0x040fe2000000001b */
[----:B------:R-:W-:Y:S01]  /*79d0*/  FFMA R24, R41, R43, R24 ;  /* 0x0000002b29187223 */ /* 0x000fe20000000018 */
[----:B------:R-:W-:Y:S01]  /*79e0*/  LOP3.LUT R40, R73, 0xffff0000, RZ, 0xc0, !PT ;  /* 0xffff000049287812 */ /* 0x000fe200078ec0ff */
[C---:B------:R-:W-:Y:S01]  /*79f0*/  FFMA R25, R41.reuse, R42, R25 ;  /* 0x0000002a29197223 */ /* 0x040fe20000000019 */
[----:B------:R-:W-:Y:S01]  /*7a00*/  FMUL R31, R38, R31 ;  /* 0x0000001f261f7220 */ /* 0x000fe20000400000 */
[----:B------:R-:W-:Y:S01]  /*7a10*/  SHF.L.U32 R43, R74, 0x10, RZ ;  /* 0x000000104a2b7819 */ /* 0x000fe200000006ff */
[----:B------:R-:W-:Y:S01]  /*7a20*/  FFMA R26, R41, R45, R26 ;  /* 0x0000002d291a7223 */ /* 0x000fe2000000001a */
        /* <DEDUP_REMOVED lines=29> */
[----:B------:R-:W-:Y:S02]  /*7c00*/  UIADD3 UR9, UPT, UPT, UR49, 0x20, URZ ;  /* 0x0000002031097890 */ /* 0x000fe4000fffe0ff */
[----:B------:R-:W-:Y:S01]  /*7c10*/  UIADD3 UR8, UPT, UPT, UR44, 0x2200, URZ ;  /* 0x000022002c087890 */ /* 0x000fe2000fffe0ff */
[----:B------:R-:W-:Y:S01]  /*7c20*/  UMOV UR10, UR50 ;  /* 0x00000032000a7c82 */ /* 0x000fe20008000000 */
[----:B------:R-:W-:Y:S01]  /*7c30*/  UMOV UR11, UR36 ;  /* 0x00000024000b7c82 */ /* 0x000fe20008000000 */
[----:B---3--:R-:W-:Y:S04]  /*7c40*/  UIADD3 UR4, UP0, UPT, UR6, 0x680, URZ ;  /* 0x0000068006047890 */ /* 0x008fe8000ff1e0ff */
[----:B------:R-:W-:Y:S09]  /*7c50*/  UIADD3.X UR5, UPT, UPT, URZ, UR7, URZ, UP0, !UPT ;  /* 0x00000007ff057290 */ /* 0x000ff200087fe4ff */
[----:B------:R3:W-:Y:S01]  /*7c60*/  UTMASTG.3D [UR8], [UR4] ;  /* 0x00000008040073b5 */ /* 0x0007e20008010000 */
[----:B------:R0:W-:Y:S01]  /*7c70*/  UTMACMDFLUSH ;  /* 0x00000000000079b7 */ /* 0x0001e20000000000 */
[----:B---3--:R-:W-:Y:S04]  /*7c80*/  DEPBAR.LE SB0, 0x1 ;  /* 0x000080400000791a */ /* 0x008fe80000000000 */
.L_x_124:
[----:B------:R-:W-:Y:S05]  /*7c90*/  BSYNC.RECONVERGENT B0 ;  /* 0x0000000000007941 */ /* 0x000fea0003800200 */
.L_x_123:
[----:B------:R-:W-:Y:S01]  /*7ca0*/  BAR.SYNC.DEFER_BLOCKING 0x1, 0x80 ;  /* 0x0042000000007b1d */ /* 0x000fe20000010000 */
[----:B------:R-:W-:Y:S04]  /*7cb0*/  UIADD3 UR4, UPT, UPT, UR46, 0x1, URZ ;  /* 0x000000012e047890 */ /* 0x000fe8000fffe0ff */
[----:B------:R-:W-:Y:S04]  /*7cc0*/  UISETP.NE.AND UP0, UPT, UR4, 0x4, UPT ;  /* 0x000000040400788c */ /* 0x000fe8000bf05270 */
[----:B------:R-:W-:Y:S01]  /*7cd0*/  USEL UR45, UR4, URZ, UP0 ;  /* 0x000000ff042d7287 */ /* 0x000fe20008000000 */
[----:B------:R3:W-:Y:S01]  /*7ce0*/  @P6 SYNCS.ARRIVE.TRANS64.RED.A1T0 RZ, [R61+URZ], RZ ;  /* 0x000000ff3dff69a7 */ /* 0x0007e200081004ff */
[----:B------:R-:W-:Y:S01]  /*7cf0*/  BSSY B1, `(.L_x_125) ;  /* 0x0000017000017945 */ /* 0x000fe20003800000 */
[----:B------:R-:W4:Y:S02]  /*7d00*/  @P6 SYNCS.PHASECHK.TRANS64.TRYWAIT P0, [R62+URZ+0xc0], R63 ;  /* 0x0000c03f3e0065a7 */ /* 0x000f2400080011ff */
[----:B----4-:R-:W-:Y:S01]  /*7d10*/  @P6 SEL R47, RZ, 0x1, !P0 ;  /* 0x00000001ff2f6807 */ /* 0x010fe20004000000 */
[----:B---3--:R-:W-:Y:S06]  /*7d20*/  @!P6 BRA `(.L_x_126) ;  /* 0x00000000004ce947 */ /* 0x008fec0003800000 */
        /* <DEDUP_REMOVED lines=9> */
[----:B------:R-:W-:Y:S04]  /*7dc0*/  SHF.L.U32 R5, R90, 0x1f, RZ ;  /* 0x0000001f5a057819 */ /* 0x000fe800000006ff */
[----:B------:R-:W3:Y:S02]  /*7dd0*/  SYNCS.PHASECHK.TRANS64.TRYWAIT P0, [R62+URZ+0xc0], R5 ;  /* 0x0000c0053e0075a7 */ /* 0x000ee400080011ff */
[----:B---3--:R-:W-:Y:S05]  /*7de0*/  @!P0 BRA `(.L_x_129) ;  /* 0x0000002800348947 */ /* 0x008fea0003800000 */
.L_x_128:
[----:B------:R-:W-:Y:S05]  /*7df0*/  BSYNC B0 ;  /* 0x0000000000007941 */ /* 0x000fea0003800000 */
.L_x_127:
[----:B------:R-:W-:Y:S02]  /*7e00*/  ISETP.NE.AND P0, PT, R60, RZ, PT ;  /* 0x000000ff3c00720c */ /* 0x000fe40003f05270 */
[----:B------:R-:W-:Y:S11]  /*7e10*/  IADD3 R46, PT, PT, R46, 0x1, RZ ;  /* 0x000000012e2e7810 */ /* 0x000ff60007ffe0ff */
[----:B------:R4:W1:Y:S04]  /*7e20*/  @P0 LDS.128 R48, [R4] ;  /* 0x0000000004300984 */ /* 0x0008680000000c00 */
[----:B------:R4:W1:Y:S04]  /*7e30*/  @P0 LDS.128 R56, [R3+0x10] ;  /* 0x0000100003380984 */ /* 0x0008680000000c00 */
[----:B------:R4:W1:Y:S04]  /*7e40*/  @P0 LDS.128 R64, [R2+0x20] ;  /* 0x0000200002400984 */ /* 0x0008680000000c00 */
[----:B------:R4:W1:Y:S02]  /*7e50*/  @P0 LDS.128 R72, [R0+0x30] ;  /* 0x0000300000480984 */ /* 0x0008640000000c00 */
.L_x_126:
[----:B------:R-:W-:Y:S05]  /*7e60*/  BSYNC B1 ;  /* 0x0000000000017941 */ /* 0x000fea0003800000 */
.L_x_125:
[----:B----4-:R-:W-:Y:S05]  /*7e70*/  VIADD R0, R39, 0x40 ;  /* 0x0000004027007836 */ /* 0x010fea0000000000 */
        /* <DEDUP_REMOVED lines=9> */
[----:B------:R-:W4:Y:S01]  /*7f10*/  LDCU.64 UR6, c[0x4][0x78] ;  /* 0x01000f00ff0677ac */ /* 0x000f220008000a00 */
[----:B------:R-:W1:Y:S01]  /*7f20*/  LDC.64 R2, c[0x4][R3] ;  /* 0x0100000003027b82 */ /* 0x000e620000000a00 */
[----:B------:R-:W5:Y:S01]  /*7f30*/  LDCU.64 UR4, c[0x4][0x10] ;  /* 0x01000200ff0477ac */ /* 0x000f620008000a00 */
[----:B---3--:R-:W-:Y:S01]  /*7f40*/  MOV R5, UR9 ;  /* 0x0000000900057c02 */ /* 0x008fe20008000f00 */
[----:B------:R-:W-:Y:S01]  /*7f50*/  IMAD.U32 R4, RZ, RZ, UR8 ;  /* 0x00000008ff047e24 */ /* 0x000fe2000f8e00ff */
[----:B----4-:R-:W-:Y:S01]  /*7f60*/  MOV R7, UR7 ;  /* 0x0000000700077c02 */ /* 0x010fe20008000f00 */
[----:B------:R-:W-:Y:S01]  /*7f70*/  IMAD.U32 R6, RZ, RZ, UR6 ;  /* 0x00000006ff067e24 */ /* 0x000fe2000f8e00ff */
[----:B-----5:R-:W-:Y:S01]  /*7f80*/  MOV R11, UR5 ;  /* 0x00000005000b7c02 */ /* 0x020fe20008000f00 */
[----:B------:R-:W-:Y:S02]  /*7f90*/  IMAD.U32 R10, RZ, RZ, UR4 ;  /* 0x00000004ff0a7e24 */ /* 0x000fe4000f8e00ff */
[----:B------:R-:W-:Y:S07]  /*7fa0*/  LEPC R20, `(.L_x_130) ;  /* 0x000000001014794e */ /* 0x000fee0000000000 */
[----:B-12---:R-:W-:Y:S05]  /*7fb0*/  CALL.ABS.NOINC R2 ;  /* 0x0000000002007343 */ /* 0x006fea0003c00000 */
.L_x_130:
        /* <DEDUP_REMOVED lines=10> */
[----:B---3--:R-:W1:Y:S01]  /*8060*/  LDTM.x32 R4, tmem[UR4+0x40] ;  /* 0x00004004000479ee */ /* 0x008e6200082c0000 */
        /* <DEDUP_REMOVED lines=136> */
.L_x_132:
[----:B------:R-:W-:Y:S05]  /*88f0*/  BSYNC.RECONVERGENT B0 ;  /* 0x0000000000007941 */ /* 0x000fea0003800200 */
.L_x_131:
        /* <DEDUP_REMOVED lines=21> */
.L_x_136:
[----:B------:R-:W-:Y:S05]  /*8a50*/  BSYNC B0 ;  /* 0x0000000000007941 */ /* 0x000fea0003800000 */
.L_x_135:
[----:B------:R-:W-:Y:S11]  /*8a60*/  ISETP.NE.AND P0, PT, R60, RZ, PT ;  /* 0x000000ff3c00720c */ /* 0x000ff60003f05270 */
[----:B------:R-:W-:Y:S02]  /*8a70*/  @!UPT UIADD3 URZ, UPT, UPT, URZ, URZ, URZ ;  /* 0x000000fffffff290 */ /* 0x000fe4000fffe0ff */
[----:B------:R4:W1:Y:S04]  /*8a80*/  @P0 LDS.128 R48, [R3] ;  /* 0x0000000003300984 */ /* 0x0008680000000c00 */
[----:B------:R4:W1:Y:S04]  /*8a90*/  @P0 LDS.128 R56, [R2+0x10] ;  /* 0x0000100002380984 */ /* 0x0008680000000c00 */
[----:B------:R4:W1:Y:S04]  /*8aa0*/  @P0 LDS.128 R64, [R0+0x20] ;  /* 0x0000200000400984 */ /* 0x0008680000000c00 */
[----:B------:R4:W1:Y:S02]  /*8ab0*/  @P0 LDS.128 R72, [R46+0x30] ;  /* 0x000030002e480984 */ /* 0x0008640000000c00 */
.L_x_134:
[----:B------:R-:W-:Y:S05]  /*8ac0*/  BSYNC B1 ;  /* 0x0000000000017941 */ /* 0x000fea0003800000 */
.L_x_133:
        /* <DEDUP_REMOVED lines=21> */
.L_x_138:
[----:B------:R-:W-:Y:S01]  /*8c20*/  ISETP.NE.AND P0, PT, R95, RZ, PT ;  /* 0x000000ff5f00720c */ /* 0x000fe20003f05270 */
[----:B------:R-:W-:Y:S05]  /*8c30*/  WARPSYNC.ALL ;  /* 0x0000000000007948 */ /* 0x000fea0003800000 */
[----:B------:R-:W-:Y:S01]  /*8c40*/  R2UR UR4, R39 ;  /* 0x00000000270472ca */ /* 0x000fe200000e0000 */
[----:B------:R-:W-:Y:S01]  /*8c50*/  BSSY.RECONVERGENT B0, `(.L_x_139) ;  /* 0x000008d000007945 */ /* 0x000fe20003800200 */
[----:B------:R-:W-:Y:S02]  /*8c60*/  R2UR UR5, R99 ;  /* 0x00000000630572ca */ /* 0x000fe400000e0000 */
[C---:B-1----:R-:W-:Y:S02]  /*8c70*/  SHF.L.U32 R40, R48.reuse, 0x10, RZ ;  /* 0x0000001030287819 */ /* 0x042fe400000006ff */
[----:B------:R-:W-:Y:S02]  /*8c80*/  LOP3.LUT R42, R48, 0xffff0000, RZ, 0xc0, !PT ;  /* 0xffff0000302a7812 */ /* 0x000fe400078ec0ff */
[C---:B------:R-:W-:Y:S02]  /*8c90*/  SHF.L.U32 R43, R49.reuse, 0x10, RZ ;  /* 0x00000010312b7819 */ /* 0x040fe400000006ff */
[----:B------:R-:W-:Y:S02]  /*8ca0*/  LOP3.LUT R44, R49, 0xffff0000, RZ, 0xc0, !PT ;  /* 0xffff0000312c7812 */ /* 0x000fe400078ec0ff */
[C---:B------:R-:W-:Y:S01]  /*8cb0*/  SHF.L.U32 R45, R50.reuse, 0x10, RZ ;  /* 0x00000010322d7819 */ /* 0x040fe200000006ff */
[----:B---3--:R-:W1:Y:S01]  /*8cc0*/  LDTM.x32 R4, tmem[UR4+0x60] ;  /* 0x00006004000479ee */ /* 0x008e6200082c0000 */
[----:B------:R-:W-:Y:S01]  /*8cd0*/  LOP3.LUT R46, R50, 0xffff0000, RZ, 0xc0, !PT ;  /* 0xffff0000322e7812 */ /* 0x000fe200078ec0ff */
[----:B------:R-:W-:Y:S01]  /*8ce0*/  NOP ;  /* 0x0000000000007918 */ /* 0x000fe20000000000 */
[C---:B------:R-:W-:Y:S01]  /*8cf0*/  SHF.L.U32 R47, R51.reuse, 0x10, RZ ;  /* 0x00000010332f7819 */ /* 0x040fe200000006ff */
[----:B------:R-:W-:Y:S01]  /*8d00*/  UIADD3 UR4, UPT, UPT, UR5, 0x150, URZ ;  /* 0x0000015005047890 */ /* 0x000fe2000fffe0ff */
[----:B------:R-:W-:Y:S02]  /*8d10*/  LOP3.LUT R49, R51, 0xffff0000, RZ, 0xc0, !PT ;  /* 0xffff000033317812 */ /* 0x000fe400078ec0ff */
[C---:B------:R-:W-:Y:S01]  /*8d20*/  SHF.L.U32 R48, R56.reuse, 0x10, RZ ;  /* 0x0000001038307819 */ /* 0x040fe200000006ff */
[----:B------:R-:W-:Y:S01]  /*8d30*/  UPRMT UR4, UR47, 0x654, UR4 ;  /* 0x000006542f047896 */ /* 0x000fe20008000004 */
[----:B------:R-:W-:Y:S02]  /*8d40*/  LOP3.LUT R51, R56, 0xffff0000, RZ, 0xc0, !PT ;  /* 0xffff000038337812 */ /* 0x000fe400078ec0ff */
[C---:B------:R-:W-:Y:S02]  /*8d50*/  SHF.L.U32 R50, R57.reuse, 0x10, RZ ;  /* 0x0000001039327819 */ /* 0x040fe400000006ff */
[----:B------:R-:W-:Y:S02]  /*8d60*/  LOP3.LUT R52, R57, 0xffff0000, RZ, 0xc0, !PT ;  /* 0xffff000039347812 */ /* 0x000fe400078ec0ff */
[C---:B------:R-:W-:Y:S02]  /*8d70*/  SHF.L.U32 R53, R58.reuse, 0x10, RZ ;  /* 0x000000103a357819 */ /* 0x040fe400000006ff */
[----:B------:R-:W-:Y:S01]  /*8d80*/  LOP3.LUT R54, R58, 0xffff0000, RZ, 0xc0, !PT ;  /* 0xffff00003a367812 */ /* 0x000fe200078ec0ff */
[----:B-1----:R-:W-:Y:S01]  /*8d90*/  SYNCS.ARRIVE.TRANS64.RED.A1T0 RZ, [UR4], RZ ;  /* 0x000000ffffff79a7 */ /* 0x002fe20008100404 */
[C---:B------:R-:W-:Y:S02]  /*8da0*/  SHF.L.U32 R55, R59.reuse, 0x10, RZ ;  /* 0x000000103b377819 */ /* 0x040fe400000006ff */
[----:B------:R-:W-:Y:S02]  /*8db0*/  LOP3.LUT R56, R59, 0xffff0000, RZ, 0xc0, !PT ;  /* 0xffff00003b387812 */ /* 0x000fe400078ec0ff */
[----:B------:R-:W-:Y:S01]  /*8dc0*/  SHF.L.U32 R57, R64, 0x10, RZ ;  /* 0x0000001040397819 */ /* 0x000fe200000006ff */
[C---:B------:R-:W-:Y:S01]  /*8dd0*/  FMUL R4, R38.reuse, R4 ;  /* 0x0000000426047220 */ /* 0x040fe20000400000 */
[C---:B------:R-:W-:Y:S01]  /*8de0*/  FMUL R5, R38.reuse, R5 ;  /* 0x0000000526057220 */ /* 0x040fe20000400000 */
[----:B------:R-:W-:Y:S01]  /*8df0*/  FMUL R6, R38, R6 ;  /* 0x0000000626067220 */ /* 0x000fe20000400000 */
[----:B------:R-:W-:Y:S01]  /*8e00*/  LOP3.LUT R58, R64, 0xffff0000, RZ, 0xc0, !PT ;  /* 0xffff0000403a7812 */ /* 0x000fe200078ec0ff */
[C---:B------:R-:W-:Y:S01]  /*8e10*/  FFMA R4, R41.reuse, R40, R4 ;  /* 0x0000002829047223 */ /* 0x040fe20000000004 */
[----:B------:R-:W-:Y:S01]  /*8e20*/  FFMA R5, R41, R42, R5 ;  /* 0x0000002a29057223 */ /* 0x000fe20000000005 */
[----:B------:R-:W-:Y:S01]  /*8e30*/  SHF.L.U32 R59, R65, 0x10, RZ ;  /* 0x00000010413b7819 */ /* 0x000fe200000006ff */
[----:B------:R-:W-:Y:S01]  /*8e40*/  FFMA R6, R41, R43, R6 ;  /* 0x0000002b29067223 */ /* 0x000fe20000000006 */
[C---:B------:R-:W-:Y:S01]  /*8e50*/  FMUL R7, R38.reuse, R7 ;  /* 0x0000000726077220 */ /* 0x040fe20000400000 */
[----:B------:R-:W-:Y:S01]  /*8e60*/  LOP3.LUT R60, R65, 0xffff0000, RZ, 0xc0, !PT ;  /* 0xffff0000413c7812 */ /* 0x000fe200078ec0ff */
[C---:B------:R-:W-:Y:S01]  /*8e70*/  FMUL R8, R38.reuse, R8 ;  /* 0x0000000826087220 */ /* 0x040fe20000400000 */
[----:B------:R-:W-:Y:S01]  /*8e80*/  F2FP.BF16.F32.PACK_AB R100, R5, R4 ;  /* 0x000000040564723e */ /* 0x000fe200000010ff */
[C---:B------:R-:W-:Y:S01]  /*8e90*/  FFMA R7, R41.reuse, R44, R7 ;  /* 0x0000002c29077223 */ /* 0x040fe20000000007 */
[----:B------:R-:W-:Y:S01]  /*8ea0*/  FMUL R9, R38, R9 ;  /* 0x0000000926097220 */ /* 0x000fe20000400000 */
[----:B------:R-:W-:Y:S01]  /*8eb0*/  FFMA R8, R41, R45, R8 ;  /* 0x0000002d29087223 */ /* 0x000fe20000000008 */
[----:B------:R-:W-:Y:S01]  /*8ec0*/  SHF.L.U32 R61, R66, 0x10, RZ ;  /* 0x00000010423d7819 */ /* 0x000fe200000006ff */
[C---:B------:R-:W-:Y:S01]  /*8ed0*/  FMUL R0, R38.reuse, R10 ;  /* 0x0000000a26007220 */ /* 0x040fe20000400000 */
[----:B------:R-:W-:Y:S01]  /*8ee0*/  F2FP.BF16.F32.PACK_AB R101, R7, R6 ;  /* 0x000000060765723e */ /* 0x000fe200000010ff */
[C---:B------:R-:W-:Y:S01]  /*8ef0*/  FFMA R9, R41.reuse, R46, R9 ;  /* 0x0000002e29097223 */ /* 0x040fe20000000009 */
[----:B------:R-:W-:Y:S01]  /*8f00*/  FMUL R2, R38, R11 ;  /* 0x0000000b26027220 */ /* 0x000fe20000400000 */
[----:B------:R-:W-:Y:S01]  /*8f10*/  FFMA R0, R41, R47, R0 ;  /* 0x0000002f29007223 */ /* 0x000fe20000000000 */
[----:B------:R-:W-:Y:S01]  /*8f20*/  LOP3.LUT R62, R66, 0xffff0000, RZ, 0xc0, !PT ;  /* 0xffff0000423e7812 */ /* 0x000fe200078ec0ff */
[C---:B------:R-:W-:Y:S01]  /*8f30*/  FMUL R3, R38.reuse, R12 ;  /* 0x0000000c26037220 */ /* 0x040fe20000400000 */
[----:B------:R-:W-:Y:S01]  /*8f40*/  F2FP.BF16.F32.PACK_AB R102, R9, R8 ;  /* 0x000000080966723e */ /* 0x000fe200000010ff */
[C---:B------:R-:W-:Y:S01]  /*8f50*/  FFMA R2, R41.reuse, R49, R2 ;  /* 0x0000003129027223 */ /* 0x040fe20000000002 */
[C---:B------:R-:W-:Y:S01]  /*8f60*/  FMUL R10, R38.reuse, R13 ;  /* 0x0000000d260a7220 */ /* 0x040fe20000400000 */
[----:B------:R-:W-:Y:S01]  /*8f70*/  FFMA R3, R41, R48, R3 ;  /* 0x0000003029037223 */ /* 0x000fe20000000003 */
[----:B------:R-:W-:Y:S01]  /*8f80*/  SHF.L.U32 R63, R67, 0x10, RZ ;  /* 0x00000010433f7819 */ /* 0x000fe200000006ff */
[----:B------:R-:W-:Y:S01]  /*8f90*/  FMUL R11, R38, R14 ;  /* 0x0000000e260b7220 */ /* 0x000fe20000400000 */
[----:B------:R-:W-:Y:S01]  /*8fa0*/  F2FP.BF16.F32.PACK_AB R103, R2, R0 ;  /* 0x000000000267723e */ /* 0x000fe200000010ff */
[----:B------:R-:W-:Y:S01]  /*8fb0*/  FFMA R10, R41, R51, R10 ;  /* 0x00000033290a7223 */ /* 0x000fe2000000000a */
[C---:B------:R-:W-:Y:S01]  /*8fc0*/  FMUL R15, R38.reuse, R15 ;  /* 0x0000000f260f7220 */ /* 0x040fe20000400000 */
[C---:B------:R-:W-:Y:S01]  /*8fd0*/  FMUL R12, R38.reuse, R16 ;  /* 0x00000010260c7220 */ /* 0x040fe20000400000 */
[----:B------:R-:W-:Y:S01]  /*8fe0*/  FMUL R13, R38, R17 ;  /* 0x00000011260d7220 */ /* 0x000fe20000400000 */
[----:B------:R1:W-:Y:S01]  /*8ff0*/  STS.128 [R93+0x6000], R100 ;  /* 0x006000645d007388 */ /* 0x0003e20000000c00 */
[----:B------:R-:W-:Y:S01]  /*9000*/  LOP3.LUT R64, R67, 0xffff0000, RZ, 0xc0, !PT ;  /* 0xffff000043407812 */ /* 0x000fe200078ec0ff */
[C---:B------:R-:W-:Y:S01]  /*9010*/  FFMA R11, R41.reuse, R50, R11 ;  /* 0x00000032290b7223 */ /* 0x040fe2000000000b */
[----:B------:R-:W-:Y:S01]  /*9020*/  SHF.L.U32 R65, R72, 0x10, RZ ;  /* 0x0000001048417819 */ /* 0x000fe200000006ff */
[C---:B------:R-:W-:Y:S01]  /*9030*/  FFMA R15, R41.reuse, R52, R15 ;  /* 0x00000034290f7223 */ /* 0x040fe2000000000f */
[----:B------:R-:W-:Y:S01]  /*9040*/  F2FP.BF16.F32.PACK_AB R104, R10, R3 ;  /* 0x000000030a68723e */ /* 0x000fe200000010ff */
[C---:B------:R-:W-:Y:S01]  /*9050*/  FFMA R12, R41.reuse, R53, R12 ;  /* 0x00000035290c7223 */ /* 0x040fe2000000000c */
[C---:B------:R-:W-:Y:S01]  /*9060*/  FFMA R13, R41.reuse, R54, R13 ;  /* 0x00000036290d7223 */ /* 0x040fe2000000000d */
[C---:B------:R-:W-:Y:S01]  /*9070*/  FMUL R14, R38.reuse, R18 ;  /* 0x00000012260e7220 */ /* 0x040fe20000400000 */
[C---:B------:R-:W-:Y:S01]  /*9080*/  FMUL R19, R38.reuse, R19 ;  /* 0x0000001326137220 */ /* 0x040fe20000400000 */
[C---:B------:R-:W-:Y:S01]  /*9090*/  FMUL R16, R38.reuse, R20 ;  /* 0x0000001426107220 */ /* 0x040fe20000400000 */
[C---:B------:R-:W-:Y:S01]  /*90a0*/  FMUL R17, R38.reuse, R21 ;  /* 0x0000001526117220 */ /* 0x040fe20000400000 */
[C---:B------:R-:W-:Y:S01]  /*90b0*/  FFMA R14, R41.reuse, R55, R14 ;  /* 0x00000037290e7223 */ /* 0x040fe2000000000e */
        /* <DEDUP_REMOVED lines=9> */
[----:B------:R-:W-:Y:S01]  /*9150*/  FFMA R23, R41, R60, R23 ;  /* 0x0000003c29177223 */ /* 0x000fe20000000017 */
[C---:B------:R-:W-:Y:S01]  /*9160*/  FMUL R27, R38.reuse, R27 ;  /* 0x0000001b261b7220 */ /* 0x040fe20000400000 */
[----:B------:R-:W-:Y:S01]  /*9170*/  F2FP.BF16.F32.PACK_AB R105, R15, R11 ;  /* 0x0000000b0f69723e */ /* 0x000fe200000010ff */
[----:B------:R-:W-:Y:S01]  /*9180*/  FFMA R20, R41, R61, R20 ;  /* 0x0000003d29147223 */ /* 0x000fe20000000014 */
[----:B------:R-:W-:Y:S01]  /*9190*/  F2FP.BF16.F32.PACK_AB R106, R13, R12 ;  /* 0x0000000c0d6a723e */ /* 0x000fe200000010ff */
[----:B------:R-:W-:Y:S01]  /*91a0*/  FMUL R24, R38, R28 ;  /* 0x0000001c26187220 */ /* 0x000fe20000400000 */
[----:B------:R-:W-:Y:S01]  /*91b0*/  F2FP.BF16.F32.PACK_AB R107, R19, R14 ;  /* 0x0000000e136b723e */ /* 0x000fe200000010ff */
[----:B------:R-:W-:Y:S01]  /*91c0*/  FFMA R21, R41, R62, R21 ;  /* 0x0000003e29157223 */ /* 0x000fe20000000015 */
[----:B------:R-:W-:Y:S01]  /*91d0*/  LOP3.LUT R66, R72, 0xffff0000, RZ, 0xc0, !PT ;  /* 0xffff000048427812 */ /* 0x000fe200078ec0ff */
[C---:B------:R-:W-:Y:S01]  /*91e0*/  FMUL R25, R38.reuse, R29 ;  /* 0x0000001d26197220 */ /* 0x040fe20000400000 */
[----:B------:R-:W-:Y:S01]  /*91f0*/  SHF.L.U32 R67, R73, 0x10, RZ ;  /* 0x0000001049437819 */ /* 0x000fe200000006ff */
[----:B------:R1:W-:Y:S01]  /*9200*/  STS.128 [R92+0x6010], R104 ;  /* 0x006010685c007388 */ /* 0x0003e20000000c00 */
[----:B------:R-:W-:Y:S01]  /*9210*/  FFMA R22, R41, R63, R22 ;  /* 0x0000003f29167223 */ /* 0x000fe20000000016 */
[----:B------:R-:W-:Y:S01]  /*9220*/  LOP3.LUT R68, R73, 0xffff0000, RZ, 0xc0, !PT ;  /* 0xffff000049447812 */ /* 0x000fe200078ec0ff */
[----:B------:R-:W-:Y:S01]  /*9230*/  FMUL R26, R38, R30 ;  /* 0x0000001e261a7220 */ /* 0x000fe20000400000 */
[C---:B------:R-:W-:Y:S01]  /*9240*/  FFMA R27, R41.reuse, R64, R27 ;  /* 0x00000040291b7223 */ /* 0x040fe2000000001b */
[----:B------:R-:W-:Y:S01]  /*9250*/  SHF.L.U32 R69, R74, 0x10, RZ ;  /* 0x000000104a457819 */ /* 0x000fe200000006ff */
[----:B------:R-:W-:Y:S01]  /*9260*/  FMUL R31, R38, R31 ;  /* 0x0000001f261f7220 */ /* 0x000fe20000400000 */
[C---:B------:R-:W-:Y:S01]  /*9270*/  FFMA R24, R41.reuse, R65, R24 ;  /* 0x0000004129187223 */ /* 0x040fe20000000018 */
[----:B------:R-:W-:Y:S01]  /*9280*/  LOP3.LUT R70, R74, 0xffff0000, RZ, 0xc0, !PT ;  /* 0xffff00004a467812 */ /* 0x000fe200078ec0ff */
[C---:B------:R-:W-:Y:S01]  /*9290*/  FMUL R28, R38.reuse, R32 ;  /* 0x00000020261c7220 */ /* 0x040fe20000400000 */
[----:B------:R-:W-:Y:S01]  /*92a0*/  FFMA R25, R41, R66, R25 ;  /* 0x0000004229197223 */ /* 0x000fe20000000019 */
[----:B------:R-:W-:Y:S01]  /*92b0*/  SHF.L.U32 R71, R75, 0x10, RZ ;  /* 0x000000104b477819 */ /* 0x000fe200000006ff */
[C---:B------:R-:W-:Y:S01]  /*92c0*/  FMUL R29, R38.reuse, R33 ;  /* 0x00000021261d7220 */ /* 0x040fe20000400000 */
[----:B------:R-:W-:Y:S01]  /*92d0*/  FFMA R26, R41, R67, R26 ;  /* 0x00000043291a7223 */ /* 0x000fe2000000001a */
[----:B------:R-:W-:Y:S01]  /*92e0*/  LOP3.LUT R72, R75, 0xffff0000, RZ, 0xc0, !PT ;  /* 0xffff00004b487812 */ /* 0x000fe200078ec0ff */
        /* <DEDUP_REMOVED lines=8> */
[----:B------:R-:W-:Y:S01]  /*9370*/  FFMA R30, R41, R71, R30 ;  /* 0x00000047291e7223 */ /* 0x000fe2000000001e */
[----:B------:R-:W-:Y:S01]  /*9380*/  F2FP.BF16.F32.PACK_AB R111, R27, R22 ;  /* 0x000000161b6f723e */ /* 0x000fe200000010ff */
[----:B------:R-:W-:Y:S01]  /*9390*/  FFMA R35, R41, R72, R35 ;  /* 0x0000004829237223 */ /* 0x000fe20000000023 */
[----:B------:R-:W-:Y:S02]  /*93a0*/  F2FP.BF16.F32.PACK_AB R112, R25, R24 ;  /* 0x000000181970723e */ /* 0x000fe400000010ff */
[----:B------:R-:W-:Y:S01]  /*93b0*/  F2FP.BF16.F32.PACK_AB R113, R31, R26 ;  /* 0x0000001a1f71723e */ /* 0x000fe200000010ff */
[----:B------:R1:W-:Y:S01]  /*93c0*/  STS.128 [R91+0x6020], R108 ;  /* 0x0060206c5b007388 */ /* 0x0003e20000000c00 */
        /* <DEDUP_REMOVED lines=21> */
.L_x_140:
[----:B------:R-:W-:Y:S05]  /*9520*/  BSYNC.RECONVERGENT B0 ;  /* 0x0000000000007941 */ /* 0x000fea0003800200 */
.L_x_139:
[----:B------:R-:W-:Y:S01]  /*9530*/  BAR.SYNC.DEFER_BLOCKING 0x1, 0x80 ;  /* 0x0042000000007b1d */ /* 0x000fe20000010000 */
[----:B------:R-:W-:Y:S01]  /*9540*/  UISETP.NE.AND UP0, UPT, UR52, -0x4, UPT ;  /* 0xfffffffc3400788c */ /* 0x000fe2000bf05270 */
[----:B------:R-:W-:Y:S08]  /*9550*/  IADD3 R0, PT, PT, R36, 0x1, RZ ;  /* 0x0000000124007810 */ /* 0x000ff00007ffe0ff */
[----:B------:R-:W-:Y:S05]  /*9560*/  BRA.U !UP0, `(.L_x_141) ;  /* 0x0000000108287547 */ /* 0x000fea000b800000 */
[----:B------:R-:W-:Y:S01]  /*9570*/  ISETP.NE.AND P0, PT, R98, RZ, PT ;  /* 0x000000ff6200720c */ /* 0x000fe20003f05270 */
[----:B------:R-:W-:Y:S01]  /*9580*/  IMAD.U32 R3, RZ, RZ, UR46 ;  /* 0x0000002eff037e24 */ /* 0x000fe2000f8e00ff */
[----:B------:R-:W-:Y:S01]  /*9590*/  UIADD3 UR4, UPT, UPT, UR46, 0x1, URZ ;  /* 0x000000012e047890 */ /* 0x000fe2000fffe0ff */
[----:B------:R-:W-:Y:S03]  /*95a0*/  IMAD.U32 R2, RZ, RZ, UR47 ;  /* 0x0000002fff027e24 */ /* 0x000fe6000f8e00ff */
[----:B------:R-:W-:Y:S04]  /*95b0*/  UISETP.NE.AND UP0, UPT, UR4, 0x4, UPT ;  /* 0x000000040400788c */ /* 0x000fe8000bf05270 */
[----:B------:R-:W-:Y:S03]  /*95c0*/  USEL UR46, UR4, URZ, UP0 ;  /* 0x000000ff042e7287 */ /* 0x000fe60008000000 */
[----:B------:R-:W-:Y:S05]  /*95d0*/  @P0 LEA R3, R3, UR44, 0x3 ;  /* 0x0000002c03030c11 */ /* 0x000fea000f8e18ff */
[----:B------:R-:W-:Y:S05]  /*95e0*/  @P0 VIADD R3, R3, 0xe0 ;  /* 0x000000e003030836 */ /* 0x000fea0000000000 */
[----:B------:R-:W-:Y:S04]  /*95f0*/  @P0 PRMT R2, R2, 0x654, R3 ;  /* 0x0000065402020816 */ /* 0x000fe80000000003 */
[----:B------:R3:W-:Y:S03]  /*9600*/  @P0 SYNCS.ARRIVE.TRANS64.RED.A1T0 RZ, [R2+URZ], RZ ;  /* 0x000000ff02ff09a7 */ /* 0x0007e600081004ff */
.L_x_141:
[----:B------:R-:W-:Y:S01]  /*9610*/  R2UR UR4, R82 ;  /* 0x00000000520472ca */ /* 0x000fe200000e0000 */
[----:B------:R-:W-:Y:S01]  /*9620*/  UISETP.NE.AND UP0, UPT, UR62, URZ, UPT ;  /* 0x000000ff3e00728c */ /* 0x000fe2000bf05270 */
[----:B------:R-:W-:Y:S01]  /*9630*/  ISETP.NE.AND P0, PT, R86, 0x2, PT ;  /* 0x000000025600780c */ /* 0x000fe20003f05270 */
[----:B------:R-:W-:Y:S01]  /*9640*/  UIADD3 UR20, UPT, UPT, UR37, UR63, URZ ;  /* 0x0000003f25147290 */ /* 0x000fe2000fffe0ff */
[----:B------:R-:W-:Y:S01]  /*9650*/  ISETP.NE.AND P1, PT, R0, 0x4, PT ;  /* 0x000000040000780c */ /* 0x000fe20003f25270 */
[----:B------:R-:W-:Y:S01]  /*9660*/  UIADD3 UR52, UPT, UPT, UR52, 0x4, URZ ;  /* 0x0000000434347890 */ /* 0x000fe2000fffe0ff */
[----:B------:R-:W-:Y:S01]  /*9670*/  SEL R3, RZ, 0x1, P0 ;  /* 0x00000001ff037807 */ /* 0x000fe20000000000 */
[----:B------:R-:W-:Y:S01]  /*9680*/  UMOV UR36, UR61 ;  /* 0x0000003d00247c82 */ /* 0x000fe20008000000 */
[----:B---3--:R-:W-:Y:S02]  /*9690*/  SEL R2, RZ, 0x1, P1 ;  /* 0x00000001ff027807 */ /* 0x008fe40000800000 */
[----:B------:R-:W-:Y:S02]  /*96a0*/  LOP3.LUT R88, R88, R3, RZ, 0x3c, !PT ;  /* 0x0000000358587212 */ /* 0x000fe400078e3cff */
[----:B------:R-:W-:Y:S01]  /*96b0*/  LOP3.LUT R89, R89, R2, RZ, 0x3c, !PT ;  /* 0x0000000259597212 */ /* 0x000fe200078e3cff */
[----:B------:R-:W-:Y:S01]  /*96c0*/  UIADD3 UR16, UPT, UPT, UR38, UR4, URZ ;  /* 0x0000000426107290 */ /* 0x000fe2000fffe0ff */
[----:B------:R-:W-:Y:S02]  /*96d0*/  SEL R86, R86, RZ, P0 ;  /* 0x000000ff56567207 */ /* 0x000fe40000000000 */
[----:B------:R-:W-:Y:S01]  /*96e0*/  SEL R36, R0, RZ, P1 ;  /* 0x000000ff00247207 */ /* 0x000fe20000800000 */
[----:B------:R-:W-:Y:S08]  /*96f0*/  BRA.U UP0, `(.L_x_142) ;  /* 0xffffffbd00dc7547 */ /* 0x000ff0000b83ffff */
[----:B------:R-:W-:-:S13]  /*9700*/  R2UR UR4, R83 ;  /* 0x00000000530472ca */ /* 0x000fda00000e0000 */
[----:B------:R-:W-:-:S09]  /*9710*/  UISETP.NE.AND UP0, UPT, UR4, URZ, UPT ;  /* 0x000000ff0400728c */ /* 0x000fd2000bf05270 */
[----:B------:R-:W-:Y:S05]  /*9720*/  BRA.U !UP0, `(.L_x_143) ;  /* 0x0000000108487547 */ /* 0x000fea000b800000 */
[----:B------:R-:W3:Y:S02]  /*9730*/  LDCU.64 UR4, c[0x0][0x890] ;  /* 0x00011200ff0477ac */ /* 0x000ee40008000a00 */
[----:B---3--:R-:W-:-:S04]  /*9740*/  UISETP.NE.U32.AND UP0, UPT, UR4, URZ, UPT ;  /* 0x000000ff0400728c */ /* 0x008fc8000bf05070 */
[----:B------:R-:W-:-:S09]  /*9750*/  UISETP.NE.AND.EX UP0, UPT, UR5, URZ, UPT, UP0 ;  /* 0x000000ff0500728c */ /* 0x000fd2000bf05300 */
[----:B------:R-:W-:Y:S05]  /*9760*/  BRA.U UP0, `(.L_x_144) ;  /* 0x00000001000c7547 */ /* 0x000fea000b800000 */
[----:B------:R-:W-:-:S13]  /*9770*/  FSETP.NEU.AND P0, PT, R41, RZ, PT ;  /* 0x000000ff2900720b */ /* 0x000fda0003f0d000 */
[----:B------:R-:W-:Y:S05]  /*9780*/  @!P0 EXIT ;  /* 0x000000000000894d */ /* 0x000fea0003800000 */
[----:B------:R-:W-:Y:S05]  /*9790*/  BRA `(.L_x_143) ;  /* 0x00000000002c7947 */ /* 0x000fea0003800000 */
.L_x_144:
[----:B------:R-:W-:Y:S01]  /*97a0*/  ISETP.NE.AND P0, PT, R85, RZ, PT ;  /* 0x000000ff5500720c */ /* 0x000fe20003f05270 */
[----:B------:R-:W-:-:S12]  /*97b0*/  BSSY.RECONVERGENT B0, `(.L_x_143) ;  /* 0x0000009000007945 */ /* 0x000fd80003800200 */
[----:B------:R-:W-:Y:S05]  /*97c0*/  @P0 BRA `(.L_x_145) ;  /* 0x0000000000140947 */ /* 0x000fea0003800000 */
[----:B------:R-:W3:Y:S02]  /*97d0*/  LDCU.64 UR4, c[0x0][0x888] ;  /* 0x00011100ff0477ac */ /* 0x000ee40008000a00 */
[----:B---3--:R-:W-:-:S04]  /*97e0*/  ISETP.NE.U32.AND P0, PT, RZ, UR4, PT ;  /* 0x00000004ff007c0c */ /* 0x008fc8000bf05070 */
[----:B------:R-:W-:-:S13]  /*97f0*/  ISETP.NE.AND.EX P0, PT, RZ, UR5, PT, P0 ;  /* 0x00000005ff007c0c */ /* 0x000fda000bf05300 */
[----:B------:R-:W-:Y:S05]  /*9800*/  @!P0 EXIT ;  /* 0x000000000000894d */ /* 0x000fea0003800000 */
[----:B------:R-:W-:Y:S05]  /*9810*/  BRA `(.L_x_146) ;  /* 0x0000000000087947 */ /* 0x000fea0003800000 */
.L_x_145:
[----:B------:R-:W-:-:S13]  /*9820*/  FSETP.NEU.AND P0, PT, R41, RZ, PT ;  /* 0x000000ff2900720b */ /* 0x000fda0003f0d000 */
[----:B------:R-:W-:Y:S05]  /*9830*/  @!P0 EXIT ;  /* 0x000000000000894d */ /* 0x000fea0003800000 */
.L_x_146:
[----:B------:R-:W-:Y:S05]  /*9840*/  BSYNC.RECONVERGENT B0 ;  /* 0x0000000000007941 */ /* 0x000fea0003800200 */
.L_x_143:
[----:B------:R-:W-:Y:S01]  /*9850*/  ULEA UR4, UR46, UR44, 0x3 ;  /* 0x0000002c2e047291 */ /* 0x000fe2000f8e18ff */
[----:B------:R-:W-:-:S04]  /*9860*/  DEPBAR.LE SB0, 0x0 ;  /* 0x000080000000791a */ /* 0x000fc80000000000 */
[----:B------:R-:W-:-:S04]  /*9870*/  UIADD3 UR4, UPT, UPT, UR4, 0xe0, URZ ;  /* 0x000000e004047890 */ /* 0x000fc8000fffe0ff */
[----:B------:R-:W-:-:S09]  /*9880*/  UPRMT UR4, UR47, 0x654, UR4 ;  /* 0x000006542f047896 */ /* 0x000fd20008000004 */
[----:B------:R-:W-:Y:S01]  /*9890*/  SYNCS.ARRIVE.TRANS64.RED.A1T0 RZ, [UR4], RZ ;  /* 0x000000ffffff79a7 */ /* 0x000fe20008100404 */
[----:B------:R-:W-:Y:S05]  /*98a0*/  EXIT ;  /* 0x000000000000794d */ /* 0x000fea0003800000 */
.L_x_25:
[----:B--2---:R2:W3:Y:S02]  /*98b0*/  SYNCS.PHASECHK.TRANS64.TRYWAIT P0, [R3+URZ+0x180], R2 ;  /* 0x00018002030075a7 */ /* 0x0044e400080011ff */
[----:B---3--:R-:W-:Y:S05]  /*98c0*/  @!P0 NANOSLEEP.SYNCS 0x989680 ;  /* 0x009896800000895d */ /* 0x008fea0003900000 */
[----:B------:R-:W3:Y:S02]  /*98d0*/  @!P0 SYNCS.PHASECHK.TRANS64 P0, [R3+URZ+0x180], R2 ;  /* 0x00018002030085a7 */ /* 0x000ee400080010ff */
[----:B---3--:R-:W-:Y:S05]  /*98e0*/  @!P0 BRA `(.L_x_25) ;  /* 0xfffffffc00f08947 */ /* 0x008fea000383ffff */
[----:B------:R-:W-:Y:S05]  /*98f0*/  BRA `(.L_x_147) ;  /* 0xffffff8000387947 */ /* 0x000fea000383ffff */
.L_x_28:
[----:B-1----:R-:W-:-:S07]  /*9900*/  MOV R0, UR33 ;  /* 0x0000002100007c02 */ /* 0x002fce0008000f00 */
.L_x_148:
[----:B-1----:R1:W2:Y:S02]  /*9910*/  SYNCS.PHASECHK.TRANS64.TRYWAIT P0, [R0+URZ+0x60], R3 ;  /* 0x00006003000075a7 */ /* 0x0022a400080011ff */
[----:B--2---:R-:W-:Y:S05]  /*9920*/  @!P0 NANOSLEEP.SYNCS 0x989680 ;  /* 0x009896800000895d */ /* 0x004fea0003900000 */
[----:B------:R-:W2:Y:S02]  /*9930*/  @!P0 SYNCS.PHASECHK.TRANS64 P0, [R0+URZ+0x60], R3 ;  /* 0x00006003000085a7 */ /* 0x000ea400080010ff */
[----:B--2---:R-:W-:Y:S05]  /*9940*/  @!P0 BRA `(.L_x_148) ;  /* 0xfffffffc00f08947 */ /* 0x004fea000383ffff */
[----:B------:R-:W-:Y:S05]  /*9950*/  BRA `(.L_x_27) ;  /* 0xffffff8000807947 */ /* 0x000fea000383ffff */
.L_x_35:
[----:B-1----:R-:W-:-:S07]  /*9960*/  MOV R0, UR17 ;  /* 0x0000001100007c02 */ /* 0x002fce0008000f00 */
.L_x_149:
[----:B-1----:R1:W2:Y:S02]  /*9970*/  SYNCS.PHASECHK.TRANS64.TRYWAIT P0, [R0+URZ+0x60], R3 ;  /* 0x00006003000075a7 */ /* 0x0022a400080011ff */
[----:B--2---:R-:W-:Y:S05]  /*9980*/  @!P0 NANOSLEEP.SYNCS 0x989680 ;  /* 0x009896800000895d */ /* 0x004fea0003900000 */
[----:B------:R-:W2:Y:S02]  /*9990*/  @!P0 SYNCS.PHASECHK.TRANS64 P0, [R0+URZ+0x60], R3 ;  /* 0x00006003000085a7 */ /* 0x000ea400080010ff */
[----:B--2---:R-:W-:Y:S05]  /*99a0*/  @!P0 BRA `(.L_x_149) ;  /* 0xfffffffc00f08947 */ /* 0x004fea000383ffff */
[----:B------:R-:W-:Y:S05]  /*99b0*/  BRA `(.L_x_34) ;  /* 0xffffff84003c7947 */ /* 0x000fea000383ffff */
.L_x_40:
[----:B-1----:R1:W2:Y:S02]  /*99c0*/  SYNCS.PHASECHK.TRANS64.TRYWAIT P0, [R3+URZ+0x110], R0 ;  /* 0x00011000030075a7 */ /* 0x0022a400080011ff */
[----:B--2---:R-:W-:Y:S05]  /*99d0*/  @!P0 NANOSLEEP.SYNCS 0x989680 ;  /* 0x009896800000895d */ /* 0x004fea0003900000 */
[----:B------:R-:W2:Y:S02]  /*99e0*/  @!P0 SYNCS.PHASECHK.TRANS64 P0, [R3+URZ+0x110], R0 ;  /* 0x00011000030085a7 */ /* 0x000ea400080010ff */
[----:B--2---:R-:W-:Y:S05]  /*99f0*/  @!P0 BRA `(.L_x_40) ;  /* 0xfffffffc00f08947 */ /* 0x004fea000383ffff */
[----:B------:R-:W-:Y:S05]  /*9a00*/  BRA `(.L_x_150) ;  /* 0xffffff8400e07947 */ /* 0x000fea000383ffff */
.L_x_44:
[----:B-1----:R-:W-:-:S07]  /*9a10*/  MOV R0, UR4 ;  /* 0x0000000400007c02 */ /* 0x002fce0008000f00 */
.L_x_151:
[----:B-1----:R1:W2:Y:S02]  /*9a20*/  SYNCS.PHASECHK.TRANS64.TRYWAIT P0, [R0+URZ], R3 ;  /* 0x00000003000075a7 */ /* 0x0022a400080011ff */
[----:B--2---:R-:W-:Y:S05]  /*9a30*/  @!P0 NANOSLEEP.SYNCS 0x989680 ;  /* 0x009896800000895d */ /* 0x004fea0003900000 */
[----:B------:R-:W2:Y:S02]  /*9a40*/  @!P0 SYNCS.PHASECHK.TRANS64 P0, [R0+URZ], R3 ;  /* 0x00000003000085a7 */ /* 0x000ea400080010ff */
[----:B--2---:R-:W-:Y:S05]  /*9a50*/  @!P0 BRA `(.L_x_151) ;  /* 0xfffffffc00f08947 */ /* 0x004fea000383ffff */
[----:B------:R-:W-:Y:S05]  /*9a60*/  BRA `(.L_x_152) ;  /* 0xffffff8c00887947 */ /* 0x000fea000383ffff */
.L_x_45:
[----:B------:R-:W-:-:S07]  /*9a70*/  MOV R0, UR5 ;  /* 0x0000000500007c02 */ /* 0x000fce0008000f00 */
.L_x_153:
[----:B-1----:R1:W2:Y:S02]  /*9a80*/  SYNCS.PHASECHK.TRANS64.TRYWAIT P0, [R0+URZ], R3 ;  /* 0x00000003000075a7 */ /* 0x0022a400080011ff */
[----:B--2---:R-:W-:Y:S05]  /*9a90*/  @!P0 NANOSLEEP.SYNCS 0x989680 ;  /* 0x009896800000895d */ /* 0x004fea0003900000 */
[----:B------:R-:W2:Y:S02]  /*9aa0*/  @!P0 SYNCS.PHASECHK.TRANS64 P0, [R0+URZ], R3 ;  /* 0x00000003000085a7 */ /* 0x000ea400080010ff */
[----:B--2---:R-:W-:Y:S05]  /*9ab0*/  @!P0 BRA `(.L_x_153) ;  /* 0xfffffffc00f08947 */ /* 0x004fea000383ffff */
[----:B------:R-:W-:Y:S05]  /*9ac0*/  BRA `(.L_x_154) ;  /* 0xffffff8c00947947 */ /* 0x000fea000383ffff */
.L_x_46:
[----:B------:R-:W-:-:S07]  /*9ad0*/  MOV R0, UR5 ;  /* 0x0000000500007c02 */ /* 0x000fce0008000f00 */
.L_x_155:
[----:B-1----:R1:W2:Y:S02]  /*9ae0*/  SYNCS.PHASECHK.TRANS64.TRYWAIT P0, [R0+URZ], R3 ;  /* 0x00000003000075a7 */ /* 0x0022a400080011ff */
[----:B--2---:R-:W-:Y:S05]  /*9af0*/  @!P0 NANOSLEEP.SYNCS 0x989680 ;  /* 0x009896800000895d */ /* 0x004fea0003900000 */
[----:B------:R-:W2:Y:S02]  /*9b00*/  @!P0 SYNCS.PHASECHK.TRANS64 P0, [R0+URZ], R3 ;  /* 0x00000003000085a7 */ /* 0x000ea400080010ff */
[----:B--2---:R-:W-:Y:S05]  /*9b10*/  @!P0 BRA `(.L_x_155) ;  /* 0xfffffffc00f08947 */ /* 0x004fea000383ffff */
[----:B------:R-:W-:Y:S05]  /*9b20*/  BRA `(.L_x_156) ;  /* 0xffffff8c00a07947 */ /* 0x000fea000383ffff */
.L_x_47:
[----:B------:R-:W-:-:S07]  /*9b30*/  MOV R0, UR5 ;  /* 0x0000000500007c02 */ /* 0x000fce0008000f00 */
.L_x_157:
[----:B-1----:R1:W2:Y:S02]  /*9b40*/  SYNCS.PHASECHK.TRANS64.TRYWAIT P0, [R0+URZ], R3 ;  /* 0x00000003000075a7 */ /* 0x0022a400080011ff */
[----:B--2---:R-:W-:Y:S05]  /*9b50*/  @!P0 NANOSLEEP.SYNCS 0x989680 ;  /* 0x009896800000895d */ /* 0x004fea0003900000 */
[----:B------:R-:W2:Y:S02]  /*9b60*/  @!P0 SYNCS.PHASECHK.TRANS64 P0, [R0+URZ], R3 ;  /* 0x00000003000085a7 */ /* 0x000ea400080010ff */
[----:B--2---:R-:W-:Y:S05]  /*9b70*/  @!P0 BRA `(.L_x_157) ;  /* 0xfffffffc00f08947 */ /* 0x004fea000383ffff */
[----:B------:R-:W-:Y:S05]  /*9b80*/  BRA `(.L_x_158) ;  /* 0xffffff8c00ac7947 */ /* 0x000fea000383ffff */
.L_x_48:
[----:B------:R-:W-:-:S07]  /*9b90*/  MOV R0, UR5 ;  /* 0x0000000500007c02 */ /* 0x000fce0008000f00 */
.L_x_159:
[----:B-1----:R1:W2:Y:S02]  /*9ba0*/  SYNCS.PHASECHK.TRANS64.TRYWAIT P0, [R0+URZ], R3 ;  /* 0x00000003000075a7 */ /* 0x0022a400080011ff */
[----:B--2---:R-:W-:Y:S05]  /*9bb0*/  @!P0 NANOSLEEP.SYNCS 0x989680 ;  /* 0x009896800000895d */ /* 0x004fea0003900000 */
[----:B------:R-:W2:Y:S02]  /*9bc0*/  @!P0 SYNCS.PHASECHK.TRANS64 P0, [R0+URZ], R3 ;  /* 0x00000003000085a7 */ /* 0x000ea400080010ff */
[----:B--2---:R-:W-:Y:S05]  /*9bd0*/  @!P0 BRA `(.L_x_159) ;  /* 0xfffffffc00f08947 */ /* 0x004fea000383ffff */
[----:B------:R-:W-:Y:S05]  /*9be0*/  BRA `(.L_x_160) ;  /* 0xffffff8c00b87947 */ /* 0x000fea000383ffff */
.L_x_49:
[----:B------:R-:W-:-:S07]  /*9bf0*/  MOV R0, UR5 ;  /* 0x0000000500007c02 */ /* 0x000fce0008000f00 */
.L_x_161:
[----:B-1----:R1:W2:Y:S02]  /*9c00*/  SYNCS.PHASECHK.TRANS64.TRYWAIT P0, [R0+URZ], R3 ;  /* 0x00000003000075a7 */ /* 0x0022a400080011ff */
[----:B--2---:R-:W-:Y:S05]  /*9c10*/  @!P0 NANOSLEEP.SYNCS 0x989680 ;  /* 0x009896800000895d */ /* 0x004fea0003900000 */
[----:B------:R-:W2:Y:S02]  /*9c20*/  @!P0 SYNCS.PHASECHK.TRANS64 P0, [R0+URZ], R3 ;  /* 0x00000003000085a7 */ /* 0x000ea400080010ff */
[----:B--2---:R-:W-:Y:S05]  /*9c30*/  @!P0 BRA `(.L_x_161) ;  /* 0xfffffffc00f08947 */ /* 0x004fea000383ffff */
[----:B------:R-:W-:Y:S05]  /*9c40*/  BRA `(.L_x_162) ;  /* 0xffffff8c00c47947 */ /* 0x000fea000383ffff */
.L_x_50:
[----:B------:R-:W-:-:S07]  /*9c50*/  MOV R0, UR5 ;  /* 0x0000000500007c02 */ /* 0x000fce0008000f00 */
.L_x_163:
[----:B-1----:R1:W2:Y:S02]  /*9c60*/  SYNCS.PHASECHK.TRANS64.TRYWAIT P0, [R0+URZ], R3 ;  /* 0x00000003000075a7 */ /* 0x0022a400080011ff */
[----:B--2---:R-:W-:Y:S05]  /*9c70*/  @!P0 NANOSLEEP.SYNCS 0x989680 ;  /* 0x009896800000895d */ /* 0x004fea0003900000 */
[----:B------:R-:W2:Y:S02]  /*9c80*/  @!P0 SYNCS.PHASECHK.TRANS64 P0, [R0+URZ], R3 ;  /* 0x00000003000085a7 */ /* 0x000ea400080010ff */
[----:B--2---:R-:W-:Y:S05]  /*9c90*/  @!P0 BRA `(.L_x_163) ;  /* 0xfffffffc00f08947 */ /* 0x004fea000383ffff */
[----:B------:R-:W-:Y:S05]  /*9ca0*/  BRA `(.L_x_164) ;  /* 0xffffff8c00d07947 */ /* 0x000fea000383ffff */
.L_x_51:
[----:B------:R-:W-:-:S07]  /*9cb0*/  MOV R0, UR5 ;  /* 0x0000000500007c02 */ /* 0x000fce0008000f00 */
.L_x_165:
[----:B-1----:R1:W2:Y:S02]  /*9cc0*/  SYNCS.PHASECHK.TRANS64.TRYWAIT P0, [R0+URZ], R3 ;  /* 0x00000003000075a7 */ /* 0x0022a400080011ff */
[----:B--2---:R-:W-:Y:S05]  /*9cd0*/  @!P0 NANOSLEEP.SYNCS 0x989680 ;  /* 0x009896800000895d */ /* 0x004fea0003900000 */
[----:B------:R-:W2:Y:S02]  /*9ce0*/  @!P0 SYNCS.PHASECHK.TRANS64 P0, [R0+URZ], R3 ;  /* 0x00000003000085a7 */ /* 0x000ea400080010ff */
[----:B--2---:R-:W-:Y:S05]  /*9cf0*/  @!P0 BRA `(.L_x_165) ;  /* 0xfffffffc00f08947 */ /* 0x004fea000383ffff */
[----:B------:R-:W-:Y:S05]  /*9d00*/  BRA `(.L_x_166) ;  /* 0xffffff8c00dc7947 */ /* 0x000fea000383ffff */
.L_x_52:
[----:B------:R-:W-:-:S07]  /*9d10*/  MOV R0, UR5 ;  /* 0x0000000500007c02 */ /* 0x000fce0008000f00 */
.L_x_167:
[----:B-1----:R1:W2:Y:S02]  /*9d20*/  SYNCS.PHASECHK.TRANS64.TRYWAIT P0, [R0+URZ], R3 ;  /* 0x00000003000075a7 */ /* 0x0022a400080011ff */
[----:B--2---:R-:W-:Y:S05]  /*9d30*/  @!P0 NANOSLEEP.SYNCS 0x989680 ;  /* 0x009896800000895d */ /* 0x004fea0003900000 */
[----:B------:R-:W2:Y:S02]  /*9d40*/  @!P0 SYNCS.PHASECHK.TRANS64 P0, [R0+URZ], R3 ;  /* 0x00000003000085a7 */ /* 0x000ea400080010ff */
[----:B--2---:R-:W-:Y:S05]  /*9d50*/  @!P0 BRA `(.L_x_167) ;  /* 0xfffffffc00f08947 */ /* 0x004fea000383ffff */
[----:B------:R-:W-:Y:S05]  /*9d60*/  BRA `(.L_x_168) ;  /* 0xffffff8c00e87947 */ /* 0x000fea000383ffff */
.L_x_53:
[----:B------:R-:W-:-:S07]  /*9d70*/  MOV R0, UR5 ;  /* 0x0000000500007c02 */ /* 0x000fce0008000f00 */
.L_x_169:
[----:B-1----:R1:W2:Y:S02]  /*9d80*/  SYNCS.PHASECHK.TRANS64.TRYWAIT P0, [R0+URZ], R3 ;  /* 0x00000003000075a7 */ /* 0x0022a400080011ff */
[----:B--2---:R-:W-:Y:S05]  /*9d90*/  @!P0 NANOSLEEP.SYNCS 0x989680 ;  /* 0x009896800000895d */ /* 0x004fea0003900000 */
[----:B------:R-:W2:Y:S02]  /*9da0*/  @!P0 SYNCS.PHASECHK.TRANS64 P0, [R0+URZ], R3 ;  /* 0x00000003000085a7 */ /* 0x000ea400080010ff */
[----:B--2---:R-:W-:Y:S05]  /*9db0*/  @!P0 BRA `(.L_x_169) ;  /* 0xfffffffc00f08947 */ /* 0x004fea000383ffff */
[----:B------:R-:W-:Y:S05]  /*9dc0*/  BRA `(.L_x_170) ;  /* 0xffffff8c00f47947 */ /* 0x000fea000383ffff */
.L_x_54:
[----:B------:R-:W-:-:S07]  /*9dd0*/  MOV R0, UR5 ;  /* 0x0000000500007c02 */ /* 0x000fce0008000f00 */
.L_x_171:
[----:B-1----:R1:W2:Y:S02]  /*9de0*/  SYNCS.PHASECHK.TRANS64.TRYWAIT P0, [R0+URZ], R3 ;  /* 0x00000003000075a7 */ /* 0x0022a400080011ff */
[----:B--2---:R-:W-:Y:S05]  /*9df0*/  @!P0 NANOSLEEP.SYNCS 0x989680 ;  /* 0x009896800000895d */ /* 0x004fea0003900000 */
[----:B------:R-:W2:Y:S02]  /*9e00*/  @!P0 SYNCS.PHASECHK.TRANS64 P0, [R0+URZ], R3 ;  /* 0x00000003000085a7 */ /* 0x000ea400080010ff */
[----:B--2---:R-:W-:Y:S05]  /*9e10*/  @!P0 BRA `(.L_x_171) ;  /* 0xfffffffc00f08947 */ /* 0x004fea000383ffff */
[----:B------:R-:W-:Y:S05]  /*9e20*/  BRA `(.L_x_172) ;  /* 0xffffff9000007947 */ /* 0x000fea000383ffff */
.L_x_57:
[----:B-1----:R1:W2:Y:S02]  /*9e30*/  SYNCS.PHASECHK.TRANS64.TRYWAIT P0, [R2+URZ+0x170], R5 ;  /* 0x00017005020075a7 */ /* 0x0022a400080011ff */
[----:B--2---:R-:W-:Y:S05]  /*9e40*/  @!P0 NANOSLEEP.SYNCS 0x989680 ;  /* 0x009896800000895d */ /* 0x004fea0003900000 */
[----:B------:R-:W2:Y:S02]  /*9e50*/  @!P0 SYNCS.PHASECHK.TRANS64 P0, [R2+URZ+0x170], R5 ;  /* 0x00017005020085a7 */ /* 0x000ea400080010ff */
[----:B--2---:R-:W-:Y:S05]  /*9e60*/  @!P0 BRA `(.L_x_57) ;  /* 0xfffffffc00f08947 */ /* 0x004fea000383ffff */
[----:B------:R-:W-:Y:S05]  /*9e70*/  BRA `(.L_x_173) ;  /* 0xffffff90005c7947 */ /* 0x000fea000383ffff */
.L_x_58:
[----:B------:R-:W-:-:S07]  /*9e80*/  MOV R2, UR4 ;  /* 0x0000000400027c02 */ /* 0x000fce0008000f00 */
.L_x_174:
[----:B-1----:R1:W2:Y:S02]  /*9e90*/  SYNCS.PHASECHK.TRANS64.TRYWAIT P0, [R2+URZ+0x120], R5 ;  /* 0x00012005020075a7 */ /* 0x0022a400080011ff */
[----:B--2---:R-:W-:Y:S05]  /*9ea0*/  @!P0 NANOSLEEP.SYNCS 0x989680 ;  /* 0x009896800000895d */ /* 0x004fea0003900000 */
[----:B------:R-:W2:Y:S02]  /*9eb0*/  @!P0 SYNCS.PHASECHK.TRANS64 P0, [R2+URZ+0x120], R5 ;  /* 0x00012005020085a7 */ /* 0x000ea400080010ff */
[----:B--2---:R-:W-:Y:S05]  /*9ec0*/  @!P0 BRA `(.L_x_174) ;  /* 0xfffffffc00f08947 */ /* 0x004fea000383ffff */
[----:B------:R-:W-:Y:S05]  /*9ed0*/  BRA `(.L_x_175) ;  /* 0xffffff90006c7947 */ /* 0x000fea000383ffff */
.L_x_59:
[----:B-1----:R1:W2:Y:S02]  /*9ee0*/  SYNCS.PHASECHK.TRANS64.TRYWAIT P1, [R2+URZ+0x110], R5 ;  /* 0x00011005020075a7 */ /* 0x0022a400080211ff */
[----:B--2---:R-:W-:Y:S05]  /*9ef0*/  @!P1 NANOSLEEP.SYNCS 0x989680 ;  /* 0x009896800000995d */ /* 0x004fea0003900000 */
[----:B------:R-:W2:Y:S02]  /*9f00*/  @!P1 SYNCS.PHASECHK.TRANS64 P1, [R2+URZ+0x110], R5 ;  /* 0x00011005020095a7 */ /* 0x000ea400080210ff */
[----:B--2---:R-:W-:Y:S05]  /*9f10*/  @!P1 BRA `(.L_x_59) ;  /* 0xfffffffc00f09947 */ /* 0x004fea000383ffff */
[----:B------:R-:W-:Y:S05]  /*9f20*/  BRA `(.L_x_176) ;  /* 0xffffff90009c7947 */ /* 0x000fea000383ffff */
.L_x_62:
[----:B------:R-:W-:-:S07]  /*9f30*/  MOV R0, UR4 ;  /* 0x0000000400007c02 */ /* 0x000fce0008000f00 */
.L_x_177:
[----:B-1----:R1:W2:Y:S02]  /*9f40*/  SYNCS.PHASECHK.TRANS64.TRYWAIT P0, [R0+URZ+0x120], R3 ;  /* 0x00012003000075a7 */ /* 0x0022a400080011ff */
[----:B--2---:R-:W-:Y:S05]  /*9f50*/  @!P0 NANOSLEEP.SYNCS 0x989680 ;  /* 0x009896800000895d */ /* 0x004fea0003900000 */
[----:B------:R-:W2:Y:S02]  /*9f60*/  @!P0 SYNCS.PHASECHK.TRANS64 P0, [R0+URZ+0x120], R3 ;  /* 0x00012003000085a7 */ /* 0x000ea400080010ff */
[----:B--2---:R-:W-:Y:S05]  /*9f70*/  @!P0 BRA `(.L_x_177) ;  /* 0xfffffffc00f08947 */ /* 0x004fea000383ffff */
[----:B------:R-:W-:Y:S05]  /*9f80*/  BRA `(.L_x_61) ;  /* 0xffffff9000f07947 */ /* 0x000fea000383ffff */
.L_x_69:
[----:B-1----:R1:W2:Y:S02]  /*9f90*/  SYNCS.PHASECHK.TRANS64.TRYWAIT P1, [R0+URZ+0x110], R5 ;  /* 0x00011005000075a7 */ /* 0x0022a400080211ff */
[----:B--2---:R-:W-:Y:S05]  /*9fa0*/  @!P1 NANOSLEEP.SYNCS 0x989680 ;  /* 0x009896800000995d */ /* 0x004fea0003900000 */
[----:B------:R-:W2:Y:S02]  /*9fb0*/  @!P1 SYNCS.PHASECHK.TRANS64 P1, [R0+URZ+0x110], R5 ;  /* 0x00011005000095a7 */ /* 0x000ea400080210ff */
[----:B--2---:R-:W-:Y:S05]  /*9fc0*/  @!P1 BRA `(.L_x_69) ;  /* 0xfffffffc00f09947 */ /* 0x004fea000383ffff */
[----:B------:R-:W-:Y:S05]  /*9fd0*/  BRA `(.L_x_178) ;  /* 0xffffff9800547947 */ /* 0x000fea000383ffff */
.L_x_70:
[----:B------:R-:W-:-:S07]  /*9fe0*/  MOV R3, UR22 ;  /* 0x0000001600037c02 */ /* 0x000fce0008000f00 */
.L_x_179:
[----:B-1----:R1:W2:Y:S02]  /*9ff0*/  SYNCS.PHASECHK.TRANS64.TRYWAIT P0, [R3+URZ+0x150], R0 ;  /* 0x00015000030075a7 */ /* 0x0022a400080011ff */
[----:B--2---:R-:W-:Y:S05]  /*a000*/  @!P0 NANOSLEEP.SYNCS 0x989680 ;  /* 0x009896800000895d */ /* 0x004fea0003900000 */
[----:B------:R-:W2:Y:S02]  /*a010*/  @!P0 SYNCS.PHASECHK.TRANS64 P0, [R3+URZ+0x150], R0 ;  /* 0x00015000030085a7 */ /* 0x000ea400080010ff */
[----:B--2---:R-:W-:Y:S05]  /*a020*/  @!P0 BRA `(.L_x_179) ;  /* 0xfffffffc00f08947 */ /* 0x004fea000383ffff */
[----:B------:R-:W-:Y:S05]  /*a030*/  BRA `(.L_x_180) ;  /* 0xffffff98008c7947 */ /* 0x000fea000383ffff */
.L_x_73:
[----:B------:R-:W-:Y:S07]  /*a040*/  MOV R0, UR5 ;  /* 0x0000000500007c02 */ /* 0x000fee0008000f00 */
.L_x_181:
[----:B-1----:R1:W2:Y:S02]  /*a050*/  SYNCS.PHASECHK.TRANS64.TRYWAIT P0, [R0+URZ], R3 ;  /* 0x00000003000075a7 */ /* 0x0022a400080011ff */
[----:B--2---:R-:W-:Y:S05]  /*a060*/  @!P0 NANOSLEEP.SYNCS 0x989680 ;  /* 0x009896800000895d */ /* 0x004fea0003900000 */
[----:B------:R-:W2:Y:S02]  /*a070*/  @!P0 SYNCS.PHASECHK.TRANS64 P0, [R0+URZ], R3 ;  /* 0x00000003000085a7 */ /* 0x000ea400080010ff */
[----:B--2---:R-:W-:Y:S05]  /*a080*/  @!P0 BRA `(.L_x_181) ;  /* 0xfffffffc00f08947 */ /* 0x004fea000383ffff */
[----:B------:R-:W-:Y:S05]  /*a090*/  BRA `(.L_x_72) ;  /* 0xffffff9800a87947 */ /* 0x000fea000383ffff */
.L_x_76:
[----:B------:R-:W-:-:S07]  /*a0a0*/  MOV R0, UR4 ;  /* 0x0000000400007c02 */ /* 0x000fce0008000f00 */
.L_x_182:
[----:B--2---:R2:W4:Y:S02]  /*a0b0*/  SYNCS.PHASECHK.TRANS64.TRYWAIT P0, [R0+URZ], R3 ;  /* 0x00000003000075a7 */ /* 0x00452400080011ff */
[----:B----4-:R-:W-:Y:S05]  /*a0c0*/  @!P0 NANOSLEEP.SYNCS 0x989680 ;  /* 0x009896800000895d */ /* 0x010fea0003900000 */
[----:B------:R-:W4:Y:S02]  /*a0d0*/  @!P0 SYNCS.PHASECHK.TRANS64 P0, [R0+URZ], R3 ;  /* 0x00000003000085a7 */ /* 0x000f2400080010ff */
[----:B----4-:R-:W-:Y:S05]  /*a0e0*/  @!P0 BRA `(.L_x_182) ;  /* 0xfffffffc00f08947 */ /* 0x010fea000383ffff */
[----:B------:R-:W-:Y:S05]  /*a0f0*/  BRA `(.L_x_183) ;  /* 0xffffff9c005c7947 */ /* 0x000fea000383ffff */
.L_x_77:
[----:B------:R-:W-:-:S07]  /*a100*/  MOV R0, UR5 ;  /* 0x0000000500007c02 */ /* 0x000fce0008000f00 */
.L_x_184:
[----:B-1----:R1:W2:Y:S02]  /*a110*/  SYNCS.PHASECHK.TRANS64.TRYWAIT P0, [R0+URZ], R3 ;  /* 0x00000003000075a7 */ /* 0x0022a400080011ff */
[----:B--2---:R-:W-:Y:S05]  /*a120*/  @!P0 NANOSLEEP.SYNCS 0x989680 ;  /* 0x009896800000895d */ /* 0x004fea0003900000 */
[----:B------:R-:W2:Y:S02]  /*a130*/  @!P0 SYNCS.PHASECHK.TRANS64 P0, [R0+URZ], R3 ;  /* 0x00000003000085a7 */ /* 0x000ea400080010ff */
[----:B--2---:R-:W-:Y:S05]  /*a140*/  @!P0 BRA `(.L_x_184) ;  /* 0xfffffffc00f08947 */ /* 0x004fea000383ffff */
[----:B------:R-:W-:Y:S05]  /*a150*/  BRA `(.L_x_185) ;  /* 0xffffff9c00687947 */ /* 0x000fea000383ffff */
.L_x_78:
[----:B------:R-:W-:-:S07]  /*a160*/  MOV R0, UR5 ;  /* 0x0000000500007c02 */ /* 0x000fce0008000f00 */
.L_x_186:
[----:B-1----:R1:W2:Y:S02]  /*a170*/  SYNCS.PHASECHK.TRANS64.TRYWAIT P0, [R0+URZ], R3 ;  /* 0x00000003000075a7 */ /* 0x0022a400080011ff */
[----:B--2---:R-:W-:Y:S05]  /*a180*/  @!P0 NANOSLEEP.SYNCS 0x989680 ;  /* 0x009896800000895d */ /* 0x004fea0003900000 */
[----:B------:R-:W2:Y:S02]  /*a190*/  @!P0 SYNCS.PHASECHK.TRANS64 P0, [R0+URZ], R3 ;  /* 0x00000003000085a7 */ /* 0x000ea400080010ff */
[----:B--2---:R-:W-:Y:S05]  /*a1a0*/  @!P0 BRA `(.L_x_186) ;  /* 0xfffffffc00f08947 */ /* 0x004fea000383ffff */
[----:B------:R-:W-:Y:S05]  /*a1b0*/  BRA `(.L_x_187) ;  /* 0xffffff9c00747947 */ /* 0x000fea000383ffff */
.L_x_79:
[----:B------:R-:W-:-:S07]  /*a1c0*/  MOV R0, UR4 ;  /* 0x0000000400007c02 */ /* 0x000fce0008000f00 */
.L_x_188:
[----:B-1----:R1:W2:Y:S02]  /*a1d0*/  SYNCS.PHASECHK.TRANS64.TRYWAIT P0, [R0+URZ], R3 ;  /* 0x00000003000075a7 */ /* 0x0022a400080011ff */
[----:B--2---:R-:W-:Y:S05]  /*a1e0*/  @!P0 NANOSLEEP.SYNCS 0x989680 ;  /* 0x009896800000895d */ /* 0x004fea0003900000 */
[----:B------:R-:W2:Y:S02]  /*a1f0*/  @!P0 SYNCS.PHASECHK.TRANS64 P0, [R0+URZ], R3 ;  /* 0x00000003000085a7 */ /* 0x000ea400080010ff */
[----:B--2---:R-:W-:Y:S05]  /*a200*/  @!P0 BRA `(.L_x_188) ;  /* 0xfffffffc00f08947 */ /* 0x004fea000383ffff */
[----:B------:R-:W-:Y:S05]  /*a210*/  BRA `(.L_x_189) ;  /* 0xffffff9c00807947 */ /* 0x000fea000383ffff */
.L_x_84:
[----:B--2---:R2:W3:Y:S02]  /*a220*/  SYNCS.PHASECHK.TRANS64.TRYWAIT P0, [R12+URZ+0x110], R9 ;  /* 0x000110090c0075a7 */ /* 0x0044e400080011ff */
[----:B---3--:R-:W-:Y:S05]  /*a230*/  @!P0 NANOSLEEP.SYNCS 0x989680 ;  /* 0x009896800000895d */ /* 0x008fea0003900000 */
[----:B------:R-:W3:Y:S02]  /*a240*/  @!P0 SYNCS.PHASECHK.TRANS64 P0, [R12+URZ+0x110], R9 ;  /* 0x000110090c0085a7 */ /* 0x000ee400080010ff */
[----:B---3--:R-:W-:Y:S05]  /*a250*/  @!P0 BRA `(.L_x_84) ;  /* 0xfffffffc00f08947 */ /* 0x008fea000383ffff */
[----:B------:R-:W-:Y:S05]  /*a260*/  BRA `(.L_x_190) ;  /* 0xffffffa000a07947 */ /* 0x000fea000383ffff */
.L_x_87:
[----:B------:R-:W-:Y:S07]  /*a270*/  MOV R0, UR21 ;  /* 0x0000001500007c02 */ /* 0x000fee0008000f00 */
.L_x_191:
[----:B--2---:R2:W3:Y:S02]  /*a280*/  SYNCS.PHASECHK.TRANS64.TRYWAIT P2, [R0+URZ+0x108], R11 ;  /* 0x0001080b000075a7 */ /* 0x0044e400080411ff */
[----:B---3--:R-:W-:Y:S05]  /*a290*/  @!P2 NANOSLEEP.SYNCS 0x989680 ;  /* 0x009896800000a95d */ /* 0x008fea0003900000 */
[----:B------:R-:W3:Y:S02]  /*a2a0*/  @!P2 SYNCS.PHASECHK.TRANS64 P2, [R0+URZ+0x108], R11 ;  /* 0x0001080b0000a5a7 */ /* 0x000ee400080410ff */
[----:B---3--:R-:W-:Y:S05]  /*a2b0*/  @!P2 BRA `(.L_x_191) ;  /* 0xfffffffc00f0a947 */ /* 0x008fea000383ffff */
[----:B------:R-:W-:Y:S05]  /*a2c0*/  BRA `(.L_x_86) ;  /* 0xffffffa800087947 */ /* 0x000fea000383ffff */
.L_x_90:
[----:B--2---:R-:W-:Y:S07]  /*a2d0*/  MOV R0, UR21 ;  /* 0x0000001500007c02 */ /* 0x004fee0008000f00 */
.L_x_192:
[----:B--2---:R2:W3:Y:S02]  /*a2e0*/  SYNCS.PHASECHK.TRANS64.TRYWAIT P0, [R0+URZ+0xe0], R9 ;  /* 0x0000e009000075a7 */ /* 0x0044e400080011ff */
[----:B---3--:R-:W-:Y:S05]  /*a2f0*/  @!P0 NANOSLEEP.SYNCS 0x989680 ;  /* 0x009896800000895d */ /* 0x008fea0003900000 */
[----:B------:R-:W3:Y:S02]  /*a300*/  @!P0 SYNCS.PHASECHK.TRANS64 P0, [R0+URZ+0xe0], R9 ;  /* 0x0000e009000085a7 */ /* 0x000ee400080010ff */
[----:B---3--:R-:W-:Y:S05]  /*a310*/  @!P0 BRA `(.L_x_192) ;  /* 0xfffffffc00f08947 */ /* 0x008fea000383ffff */
[----:B------:R-:W-:Y:S05]  /*a320*/  BRA `(.L_x_193) ;  /* 0xffffffa800647947 */ /* 0x000fea000383ffff */
.L_x_91:
[----:B------:R-:W-:Y:S07]  /*a330*/  MOV R0, UR21 ;  /* 0x0000001500007c02 */ /* 0x000fee0008000f00 */
.L_x_194:
[----:B--2---:R2:W3:Y:S02]  /*a340*/  SYNCS.PHASECHK.TRANS64.TRYWAIT P0, [R0+URZ+0xe8], R9 ;  /* 0x0000e809000075a7 */ /* 0x0044e400080011ff */
[----:B---3--:R-:W-:Y:S05]  /*a350*/  @!P0 NANOSLEEP.SYNCS 0x989680 ;  /* 0x009896800000895d */ /* 0x008fea0003900000 */
[----:B------:R-:W3:Y:S02]  /*a360*/  @!P0 SYNCS.PHASECHK.TRANS64 P0, [R0+URZ+0xe8], R9 ;  /* 0x0000e809000085a7 */ /* 0x000ee400080010ff */
[----:B---3--:R-:W-:Y:S05]  /*a370*/  @!P0 BRA `(.L_x_194) ;  /* 0xfffffffc00f08947 */ /* 0x008fea000383ffff */
[----:B------:R-:W-:Y:S05]  /*a380*/  BRA `(.L_x_195) ;  /* 0xffffffa800a07947 */ /* 0x000fea000383ffff */
.L_x_92:
[----:B------:R-:W-:Y:S07]  /*a390*/  MOV R0, UR21 ;  /* 0x0000001500007c02 */ /* 0x000fee0008000f00 */
.L_x_196:
[----:B--2---:R2:W3:Y:S02]  /*a3a0*/  SYNCS.PHASECHK.TRANS64.TRYWAIT P0, [R0+URZ+0xf0], R9 ;  /* 0x0000f009000075a7 */ /* 0x0044e400080011ff */
[----:B---3--:R-:W-:Y:S05]  /*a3b0*/  @!P0 NANOSLEEP.SYNCS 0x989680 ;  /* 0x009896800000895d */ /* 0x008fea0003900000 */
[----:B------:R-:W3:Y:S02]  /*a3c0*/  @!P0 SYNCS.PHASECHK.TRANS64 P0, [R0+URZ+0xf0], R9 ;  /* 0x0000f009000085a7 */ /* 0x000ee400080010ff */
[----:B---3--:R-:W-:Y:S05]  /*a3d0*/  @!P0 BRA `(.L_x_196) ;  /* 0xfffffffc00f08947 */ /* 0x008fea000383ffff */
[----:B------:R-:W-:Y:S05]  /*a3e0*/  BRA `(.L_x_197) ;  /* 0xffffffa800e87947 */ /* 0x000fea000383ffff */
.L_x_93:
[----:B------:R-:W-:Y:S07]  /*a3f0*/  MOV R0, UR21 ;  /* 0x0000001500007c02 */ /* 0x000fee0008000f00 */
.L_x_198:
[----:B--2---:R2:W3:Y:S02]  /*a400*/  SYNCS.PHASECHK.TRANS64.TRYWAIT P0, [R0+URZ+0xf8], R9 ;  /* 0x0000f809000075a7 */ /* 0x0044e400080011ff */
[----:B---3--:R-:W-:Y:S05]  /*a410*/  @!P0 NANOSLEEP.SYNCS 0x989680 ;  /* 0x009896800000895d */ /* 0x008fea0003900000 */
[----:B------:R-:W3:Y:S02]  /*a420*/  @!P0 SYNCS.PHASECHK.TRANS64 P0, [R0+URZ+0xf8], R9 ;  /* 0x0000f809000085a7 */ /* 0x000ee400080010ff */
[----:B---3--:R-:W-:Y:S05]  /*a430*/  @!P0 BRA `(.L_x_198) ;  /* 0xfffffffc00f08947 */ /* 0x008fea000383ffff */
[----:B------:R-:W-:Y:S05]  /*a440*/  BRA `(.L_x_199) ;  /* 0xffffffac002c7947 */ /* 0x000fea000383ffff */
.L_x_95:
[----:B------:R-:W-:-:S07]  /*a450*/  MOV R0, UR21 ;  /* 0x0000001500007c02 */ /* 0x000fce0008000f00 */
.L_x_200:
[----:B---3--:R3:W4:Y:S02]  /*a460*/  SYNCS.PHASECHK.TRANS64.TRYWAIT P0, [R0+URZ+0xe0], R3 ;  /* 0x0000e003000075a7 */ /* 0x00872400080011ff */
[----:B----4-:R-:W-:Y:S05]  /*a470*/  @!P0 NANOSLEEP.SYNCS 0x989680 ;  /* 0x009896800000895d */ /* 0x010fea0003900000 */
[----:B------:R-:W4:Y:S02]  /*a480*/  @!P0 SYNCS.PHASECHK.TRANS64 P0, [R0+URZ+0xe0], R3 ;  /* 0x0000e003000085a7 */ /* 0x000f2400080010ff */
[----:B----4-:R-:W-:Y:S05]  /*a490*/  @!P0 BRA `(.L_x_200) ;  /* 0xfffffffc00f08947 */ /* 0x010fea000383ffff */
[----:B------:R-:W-:Y:S05]  /*a4a0*/  BRA `(.L_x_201) ;  /* 0xffffffac00a07947 */ /* 0x000fea000383ffff */
.L_x_96:
[----:B---3--:R-:W-:-:S07]  /*a4b0*/  MOV R0, UR21 ;  /* 0x0000001500007c02 */ /* 0x008fce0008000f00 */
.L_x_202:
[----:B---3--:R3:W4:Y:S02]  /*a4c0*/  SYNCS.PHASECHK.TRANS64.TRYWAIT P0, [R0+URZ+0xe8], R3 ;  /* 0x0000e803000075a7 */ /* 0x00872400080011ff */
[----:B----4-:R-:W-:Y:S05]  /*a4d0*/  @!P0 NANOSLEEP.SYNCS 0x989680 ;  /* 0x009896800000895d */ /* 0x010fea0003900000 */
[----:B------:R-:W4:Y:S02]  /*a4e0*/  @!P0 SYNCS.PHASECHK.TRANS64 P0, [R0+URZ+0xe8], R3 ;  /* 0x0000e803000085a7 */ /* 0x000f2400080010ff */
[----:B----4-:R-:W-:Y:S05]  /*a4f0*/  @!P0 BRA `(.L_x_202) ;  /* 0xfffffffc00f08947 */ /* 0x010fea000383ffff */
[----:B------:R-:W-:Y:S05]  /*a500*/  BRA `(.L_x_203) ;  /* 0xffffffac00907947 */ /* 0x000fea000383ffff */
.L_x_97:
[----:B---3--:R-:W-:-:S07]  /*a510*/  MOV R0, UR21 ;  /* 0x0000001500007c02 */ /* 0x008fce0008000f00 */
.L_x_204:
[----:B---3--:R3:W4:Y:S02]  /*a520*/  SYNCS.PHASECHK.TRANS64.TRYWAIT P0, [R0+URZ+0xf0], R3 ;  /* 0x0000f003000075a7 */ /* 0x00872400080011ff */
[----:B----4-:R-:W-:Y:S05]  /*a530*/  @!P0 NANOSLEEP.SYNCS 0x989680 ;  /* 0x009896800000895d */ /* 0x010fea0003900000 */
[----:B------:R-:W4:Y:S02]  /*a540*/  @!P0 SYNCS.PHASECHK.TRANS64 P0, [R0+URZ+0xf0], R3 ;  /* 0x0000f003000085a7 */ /* 0x000f2400080010ff */
[----:B----4-:R-:W-:Y:S05]  /*a550*/  @!P0 BRA `(.L_x_204) ;  /* 0xfffffffc00f08947 */ /* 0x010fea000383ffff */
[----:B------:R-:W-:Y:S05]  /*a560*/  BRA `(.L_x_205) ;  /* 0xffffffac00807947 */ /* 0x000fea000383ffff */
.L_x_99:
[----:B-1----:R1:W2:Y:S02]  /*a570*/  SYNCS.PHASECHK.TRANS64.TRYWAIT P0, [R3+URZ+0x110], R0 ;  /* 0x00011000030075a7 */ /* 0x0022a400080011ff */
[----:B--2---:R-:W-:Y:S05]  /*a580*/  @!P0 NANOSLEEP.SYNCS 0x989680 ;  /* 0x009896800000895d */ /* 0x004fea0003900000 */
[----:B------:R-:W2:Y:S02]  /*a590*/  @!P0 SYNCS.PHASECHK.TRANS64 P0, [R3+URZ+0x110], R0 ;  /* 0x00011000030085a7 */ /* 0x000ea400080010ff */
[----:B--2---:R-:W-:Y:S05]  /*a5a0*/  @!P0 BRA `(.L_x_99) ;  /* 0xfffffffc00f08947 */ /* 0x004fea000383ffff */
[----:B------:R-:W-:Y:S05]  /*a5b0*/  BRA `(.L_x_206) ;  /* 0xffffffb000407947 */ /* 0x000fea000383ffff */
.L_x_110:
[----:B-1----:R-:W-:Y:S04]  /*a5c0*/  MOV R2, UR44 ;  /* 0x0000002c00027c02 */ /* 0x002fe80008000f00 */
[----:B------:R1:W2:Y:S03]  /*a5d0*/  SYNCS.PHASECHK.TRANS64.TRYWAIT P1, [R2+URZ+0xc0], R3 ;  /* 0x0000c003020075a7 */ /* 0x0002a600080211ff */
[----:B--2---:R-:W-:Y:S05]  /*a5e0*/  @!P1 NANOSLEEP.SYNCS 0x989680 ;  /* 0x009896800000995d */ /* 0x004fea0003900000 */
[----:B------:R-:W2:Y:S02]  /*a5f0*/  @!P1 SYNCS.PHASECHK.TRANS64 P1, [R2+URZ+0xc0], R3 ;  /* 0x0000c003020095a7 */ /* 0x000ea400080210ff */
[----:B--2---:R-:W-:Y:S05]  /*a600*/  @!P1 BRA `(.L_x_110) ;  /* 0xfffffffc00ec9947 */ /* 0x004fea000383ffff */
[----:B------:R-:W-:Y:S05]  /*a610*/  BRA `(.L_x_109) ;  /* 0xffffffbc00b07947 */ /* 0x000fea000383ffff */
.L_x_112:
[----:B-1----:R1:W4:Y:S02]  /*a620*/  SYNCS.PHASECHK.TRANS64.TRYWAIT P0, [R99+URZ+0x130], R0 ;  /* 0x00013000630075a7 */ /* 0x00232400080011ff */
[----:B----4-:R-:W-:Y:S05]  /*a630*/  @!P0 NANOSLEEP.SYNCS 0x989680 ;  /* 0x009896800000895d */ /* 0x010fea0003900000 */
[----:B------:R-:W4:Y:S02]  /*a640*/  @!P0 SYNCS.PHASECHK.TRANS64 P0, [R99+URZ+0x130], R0 ;  /* 0x00013000630085a7 */ /* 0x000f2400080010ff */
[----:B----4-:R-:W-:Y:S05]  /*a650*/  @!P0 BRA `(.L_x_112) ;  /* 0xfffffffc00f08947 */ /* 0x010fea000383ffff */
[----:B------:R-:W-:Y:S05]  /*a660*/  BRA `(.L_x_111) ;  /* 0xffffffbc00d87947 */ /* 0x000fea000383ffff */
.L_x_121:
[----:B---3--:R3:W4:Y:S02]  /*a670*/  SYNCS.PHASECHK.TRANS64.TRYWAIT P0, [R3+URZ+0xc0], R0 ;  /* 0x0000c000030075a7 */ /* 0x00872400080011ff */
[----:B----4-:R-:W-:Y:S05]  /*a680*/  @!P0 NANOSLEEP.SYNCS 0x989680 ;  /* 0x009896800000895d */ /* 0x010fea0003900000 */
[----:B------:R-:W4:Y:S02]  /*a690*/  @!P0 SYNCS.PHASECHK.TRANS64 P0, [R3+URZ+0xc0], R0 ;  /* 0x0000c000030085a7 */ /* 0x000f2400080010ff */
[----:B----4-:R-:W-:Y:S05]  /*a6a0*/  @!P0 BRA `(.L_x_121) ;  /* 0xfffffffc00f08947 */ /* 0x010fea000383ffff */
[----:B------:R-:W-:Y:S05]  /*a6b0*/  BRA `(.L_x_120) ;  /* 0xffffffc800b47947 */ /* 0x000fea000383ffff */
.L_x_129:
[----:B---3--:R3:W4:Y:S02]  /*a6c0*/  SYNCS.PHASECHK.TRANS64.TRYWAIT P0, [R62+URZ+0xc0], R5 ;  /* 0x0000c0053e0075a7 */ /* 0x00872400080011ff */
[----:B----4-:R-:W-:Y:S05]  /*a6d0*/  @!P0 NANOSLEEP.SYNCS 0x989680 ;  /* 0x009896800000895d */ /* 0x010fea0003900000 */
[----:B------:R-:W4:Y:S02]  /*a6e0*/  @!P0 SYNCS.PHASECHK.TRANS64 P0, [R62+URZ+0xc0], R5 ;  /* 0x0000c0053e0085a7 */ /* 0x000f2400080010ff */
[----:B----4-:R-:W-:Y:S05]  /*a6f0*/  @!P0 BRA `(.L_x_129) ;  /* 0xfffffffc00f08947 */ /* 0x010fea000383ffff */
[----:B------:R-:W-:Y:S05]  /*a700*/  BRA `(.L_x_128) ;  /* 0xffffffd400b87947 */ /* 0x000fea000383ffff */
.L_x_137:
[----:B---3--:R3:W4:Y:S02]  /*a710*/  SYNCS.PHASECHK.TRANS64.TRYWAIT P0, [R62+URZ+0xc0], R5 ;  /* 0x0000c0053e0075a7 */ /* 0x00872400080011ff */
[----:B----4-:R-:W-:Y:S05]  /*a720*/  @!P0 NANOSLEEP.SYNCS 0x989680 ;  /* 0x009896800000895d */ /* 0x010fea0003900000 */
[----:B------:R-:W4:Y:S02]  /*a730*/  @!P0 SYNCS.PHASECHK.TRANS64 P0, [R62+URZ+0xc0], R5 ;  /* 0x0000c0053e0085a7 */ /* 0x000f2400080010ff */
[----:B----4-:R-:W-:Y:S05]  /*a740*/  @!P0 BRA `(.L_x_137) ;  /* 0xfffffffc00f08947 */ /* 0x010fea000383ffff */
[----:B------:R-:W-:Y:S05]  /*a750*/  BRA `(.L_x_136) ;  /* 0xffffffe000bc7947 */ /* 0x000fea000383ffff */
        .weak           $__internal_0_$__cuda_sm10x_tcgen05_guardrail_trap_col_being_dealloced_not_returned_by_alloc
        .type           $__internal_0_$__cuda_sm10x_tcgen05_guardrail_trap_col_being_dealloced_not_returned_by_alloc,@function
        .size           $__internal_0_$__cuda_sm10x_tcgen05_guardrail_trap_col_being_dealloced_not_returned_by_alloc,($__internal_1_$__cuda_sm10x_tcgen05_guardrail_trap_phase_invalid_during_alloc - $__internal_0_$__cuda_sm10x_tcgen05_guardrail_trap_col_being_dealloced_not_returned_by_alloc)
$__internal_0_$__cuda_sm10x_tcgen05_guardrail_trap_col_being_dealloced_not_returned_by_alloc:
[----:B------:R-:W-:Y:S05]  /*a760*/  BPT.TRAP 0x1 ;  /* 0x000000040000795c */ /* 0x000fea0000300000 */
[----:B------:R-:W-:-:S04]  /*a770*/  HFMA2 R3, -RZ, RZ, 0, 0 ;  /* 0x00000000ff037431 */ /* 0x000fc800000001ff */
[----:B------:R-:W-:Y:S05]  /*a780*/  RET.REL.NODEC R2 `(_ZN7cutlass13device_kernelINS_4gemm6kernel13GemmUniversalIN4cute5tupleIJiiiiEEENS1_10collective13CollectiveMmaINS1_35MainloopSm100TmaUmmaWarpSpecializedILi12ELi2ELi4ENS5_IJNS4_1CILi1EEENSA_ILi2EEESB_EEEEENS5_IJNSA_ILi128EEESF_NSA_ILi32EEEEEENS_10bfloat16_tENS5_IJlSB_lEEESI_SJ_NS4_8TiledMMAINS4_8MMA_AtomIJNS4_20SM100_MMA_F16BF16_SSISI_SI_fLi128ELi128ELNS4_4UMMA5MajorE0ELSO_0ELNSN_7ScaleInE0ELSP_0EEEEEENS4_6LayoutINS5_IJSB_SB_SB_EEENS5_IJNSA_ILi0EEESU_SU_EEEEENS5_IJNS4_10UnderscoreESX_SX_EEEEENS4_23SM90_TMA_LOAD_MULTICASTENS4_14ComposedLayoutINS4_7SwizzleILi2ELi4ELi3EEENS4_18smem_ptr_flag_bitsILi16EEENSS_INS5_IJNSA_ILi8EEESG_EEENS5_IJSG_SB_EEEEEEEvNS4_8identityENS4_13SM90_TMA_LOADES1A_vS1B_EENS_8epilogue10collective18CollectiveEpilogueINS1E_23Sm100TmaWarpSpecializedILi4ELi2ELi32ELb1ELb0EEEJSH_NS5_IJNSS_ISF_SB_EENSS_ISG_SB_EEEEESI_SJ_SI_SJ_NS1E_6fusion15FusionCallbacksIS1I_NS1M_17LinearCombinationISI_fSI_fLNS_15FloatRoundStyleE2EEESH_S1L_JEEENS4_5SM1004TMEM4LOAD26SM100_TMEM_LOAD_32dp32b32xES1C_S1A_NS4_39AutoVectorizingCopyWithAssumedAlignmentILi128EEENS4_14SM90_TMA_STOREES1A_S1X_S1X_EEEvvEEEEvNT_6ParamsE) ;  /* 0xffffff58021c7950 */ /* 0x000fea0003c3ffff */
        .weak           $__internal_1_$__cuda_sm10x_tcgen05_guardrail_trap_phase_invalid_during_alloc
        .type           $__internal_1_$__cuda_sm10x_tcgen05_guardrail_trap_phase_invalid_during_alloc,@function
        .size           $__internal_1_$__cuda_sm10x_tcgen05_guardrail_trap_phase_invalid_during_alloc,($__internal_2_$__cuda_sm10x_tcgen05_guardrail_trap_unallocated_columns_being_dealloced - $__internal_1_$__cuda_sm10x_tcgen05_guardrail_trap_phase_invalid_during_alloc)
$__internal_1_$__cuda_sm10x_tcgen05_guardrail_trap_phase_invalid_during_alloc:
[----:B------:R-:W-:Y:S05]  /*a790*/  BPT.TRAP 0x1 ;  /* 0x000000040000795c */ /* 0x000fea0000300000 */
[----:B------:R-:W-:-:S04]  /*a7a0*/  MOV R5, 0x0 ;  /* 0x0000000000057802 */ /* 0x000fc80000000f00 */
[----:B------:R-:W-:Y:S05]  /*a7b0*/  RET.REL.NODEC R4 `(_ZN7cutlass13device_kernelINS_4gemm6kernel13GemmUniversalIN4cute5tupleIJiiiiEEENS1_10collective13CollectiveMmaINS1_35MainloopSm100TmaUmmaWarpSpecializedILi12ELi2ELi4ENS5_IJNS4_1CILi1EEENSA_ILi2EEESB_EEEEENS5_IJNSA_ILi128EEESF_NSA_ILi32EEEEEENS_10bfloat16_tENS5_IJlSB_lEEESI_SJ_NS4_8TiledMMAINS4_8MMA_AtomIJNS4_20SM100_MMA_F16BF16_SSISI_SI_fLi128ELi128ELNS4_4UMMA5MajorE0ELSO_0ELNSN_7ScaleInE0ELSP_0EEEEEENS4_6LayoutINS5_IJSB_SB_SB_EEENS5_IJNSA_ILi0EEESU_SU_EEEEENS5_IJNS4_10UnderscoreESX_SX_EEEEENS4_23SM90_TMA_LOAD_MULTICASTENS4_14ComposedLayoutINS4_7SwizzleILi2ELi4ELi3EEENS4_18smem_ptr_flag_bitsILi16EEENSS_INS5_IJNSA_ILi8EEESG_EEENS5_IJSG_SB_EEEEEEEvNS4_8identityENS4_13SM90_TMA_LOADES1A_vS1B_EENS_8epilogue10collective18CollectiveEpilogueINS1E_23Sm100TmaWarpSpecializedILi4ELi2ELi32ELb1ELb0EEEJSH_NS5_IJNSS_ISF_SB_EENSS_ISG_SB_EEEEESI_SJ_SI_SJ_NS1E_6fusion15FusionCallbacksIS1I_NS1M_17LinearCombinationISI_fSI_fLNS_15FloatRoundStyleE2EEESH_S1L_JEEENS4_5SM1004TMEM4LOAD26SM100_TMEM_LOAD_32dp32b32xES1C_S1A_NS4_39AutoVectorizingCopyWithAssumedAlignmentILi128EEENS4_14SM90_TMA_STOREES1A_S1X_S1X_EEEvvEEEEvNT_6ParamsE) ;  /* 0xffffff5804107950 */ /* 0x000fea0003c3ffff */
        .weak           $__internal_2_$__cuda_sm10x_tcgen05_guardrail_trap_unallocated_columns_being_dealloced
        .type           $__internal_2_$__cuda_sm10x_tcgen05_guardrail_trap_unallocated_columns_being_dealloced,@function
        .size           $__internal_2_$__cuda_sm10x_tcgen05_guardrail_trap_unallocated_columns_being_dealloced,(.L_x_208 - $__internal_2_$__cuda_sm10x_tcgen05_guardrail_trap_unallocated_columns_being_dealloced)
$__internal_2_$__cuda_sm10x_tcgen05_guardrail_trap_unallocated_columns_being_dealloced:
[----:B------:R-:W-:Y:S05]  /*a7c0*/  BPT.TRAP 0x1 ;  /* 0x000000040000795c */ /* 0x000fea0000300000 */
[----:B------:R-:W-:-:S04]  /*a7d0*/  HFMA2 R3, -RZ, RZ, 0, 0 ;  /* 0x00000000ff037431 */ /* 0x000fc800000001ff */
[----:B------:R-:W-:Y:S05]  /*a7e0*/  RET.REL.NODEC R2 `(_ZN7cutlass13device_kernelINS_4gemm6kernel13GemmUniversalIN4cute5tupleIJiiiiEEENS1_10collective13CollectiveMmaINS1_35MainloopSm100TmaUmmaWarpSpecializedILi12ELi2ELi4ENS5_IJNS4_1CILi1EEENSA_ILi2EEESB_EEEEENS5_IJNSA_ILi128EEESF_NSA_ILi32EEEEEENS_10bfloat16_tENS5_IJlSB_lEEESI_SJ_NS4_8TiledMMAINS4_8MMA_AtomIJNS4_20SM100_MMA_F16BF16_SSISI_SI_fLi128ELi128ELNS4_4UMMA5MajorE0ELSO_0ELNSN_7ScaleInE0ELSP_0EEEEEENS4_6LayoutINS5_IJSB_SB_SB_EEENS5_IJNSA_ILi0EEESU_SU_EEEEENS5_IJNS4_10UnderscoreESX_SX_EEEEENS4_23SM90_TMA_LOAD_MULTICASTENS4_14ComposedLayoutINS4_7SwizzleILi2ELi4ELi3EEENS4_18smem_ptr_flag_bitsILi16EEENSS_INS5_IJNSA_ILi8EEESG_EEENS5_IJSG_SB_EEEEEEEvNS4_8identityENS4_13SM90_TMA_LOADES1A_vS1B_EENS_8epilogue10collective18CollectiveEpilogueINS1E_23Sm100TmaWarpSpecializedILi4ELi2ELi32ELb1ELb0EEEJSH_NS5_IJNSS_ISF_SB_EENSS_ISG_SB_EEEEESI_SJ_SI_SJ_NS1E_6fusion15FusionCallbacksIS1I_NS1M_17LinearCombinationISI_fSI_fLNS_15FloatRoundStyleE2EEESH_S1L_JEEENS4_5SM1004TMEM4LOAD26SM100_TMEM_LOAD_32dp32b32xES1C_S1A_NS4_39AutoVectorizingCopyWithAssumedAlignmentILi128EEENS4_14SM90_TMA_STOREES1A_S1X_S1X_EEEvvEEEEvNT_6ParamsE) ;  /* 0xffffff5802047950 */ /* 0x000fea0003c3ffff */
.L_x_207:
[----:B------:R-:W-:-:S00]  /*a7f0*/  BRA `(.L_x_207) ;  /* 0xfffffffc00fc7947 */ /* 0x000fc0000383ffff */
[----:B------:R-:W-:-:S00]  /*a800*/  NOP ;  /* 0x0000000000007918 */ /* 0x000fc00000000000 */
[----:B------:R-:W-:-:S00]  /*a810*/  NOP ;  /* 0x0000000000007918 */ /* 0x000fc00000000000 */
[----:B------:R-:W-:-:S00]  /*a820*/  NOP ;  /* 0x0000000000007918 */ /* 0x000fc00000000000 */
[----:B------:R-:W-:-:S00]  /*a830*/  NOP ;  /* 0x0000000000007918 */ /* 0x000fc00000000000 */
[----:B------:R-:W-:-:S00]  /*a840*/  NOP ;  /* 0x0000000000007918 */ /* 0x000fc00000000000 */
[----:B------:R-:W-:-:S00]  /*a850*/  NOP ;  /* 0x0000000000007918 */ /* 0x000fc00000000000 */
[----:B------:R-:W-:-:S00]  /*a860*/  NOP ;  /* 0x0000000000007918 */ /* 0x000fc00000000000 */
[----:B------:R-:W-:-:S00]  /*a870*/  NOP ;  /* 0x0000000000007918 */ /* 0x000fc00000000000 */
.L_x_208:


//--------------------- .nv.global.init           --------------------------
	.section	.nv.global.init,"aw",@progbits
.nv.global.init:
	.type		$str$27,@object
	.size		$str$27,($str$28 - $str$27)
$str$27:
        /*0000*/ 	.byte	0x28, 0x61, 0x64, 0x64, 0x72, 0x65, 0x73, 0x73, 0x20, 0x26, 0x20, 0x6d, 0x61, 0x73, 0x6b, 0x29
        /*0010*/ 	.byte	0x20, 0x3d, 0x3d, 0x20, 0x30, 0x00
	.type		$str$28,@object
	.size		$str$28,($str$26 - $str$28)
$str$28:
        /*0016*/ 	.byte	0x2f, 0x74, 0x6d, 0x70, 0x2f, 0x63, 0x75, 0x74, 0x6c, 0x61, 0x73, 0x73, 0x5f, 0x73, 0x77, 0x65
        /*0026*/ 	.byte	0x65, 0x70, 0x5f, 0x73, 0x72, 0x63, 0x2f, 0x69, 0x6e, 0x63, 0x6c, 0x75, 0x64, 0x65, 0x2f, 0x63
        /*0036*/ 	.byte	0x75, 0x74, 0x65, 0x2f, 0x70, 0x6f, 0x69, 0x6e, 0x74, 0x65, 0x72, 0x5f, 0x66, 0x6c, 0x61, 0x67
        /*0046*/ 	.byte	0x67, 0x65, 0x64, 0x2e, 0x68, 0x70, 0x70, 0x00
	.type		$str$26,@object
	.size		$str$26,($str$25 - $str$26)
$str$26:
        /*004e*/ 	.byte	0x2f, 0x74, 0x6d, 0x70, 0x2f, 0x63, 0x75, 0x74, 0x6c, 0x61, 0x73, 0x73, 0x5f, 0x73, 0x77, 0x65
        /*005e*/ 	.byte	0x65, 0x70, 0x5f, 0x73, 0x72, 0x63, 0x2f, 0x69, 0x6e, 0x63, 0x6c, 0x75, 0x64, 0x65, 0x2f, 0x63
        /*006e*/ 	.byte	0x75, 0x74, 0x65, 0x2f, 0x61, 0x74, 0x6f, 0x6d, 0x2f, 0x63, 0x6f, 0x70, 0x79, 0x5f, 0x74, 0x72
        /*007e*/ 	.byte	0x61, 0x69, 0x74, 0x73, 0x5f, 0x73, 0x6d, 0x31, 0x30, 0x30, 0x2e, 0x68, 0x70, 0x70, 0x00
	.type		$str$25,@object
	.size		$str$25,(__unnamed_1 - $str$25)
$str$25:
        /*008d*/ 	.byte	0x28, 0x28, 0x75, 0x69, 0x6e, 0x74, 0x33, 0x32, 0x5f, 0x74, 0x28, 0x74, 0x68, 0x72, 0x65, 0x61
        /*009d*/ 	.byte	0x64, 0x49, 0x64, 0x78, 0x2e, 0x78, 0x29, 0x20, 0x2f, 0x20, 0x33, 0x32, 0x29, 0x20, 0x25, 0x20
        /*00ad*/ 	.byte	0x34, 0x29, 0x20, 0x3d, 0x3d, 0x20, 0x28, 0x28, 0x28, 0x74, 0x6d, 0x65, 0x6d, 0x5f, 0x61, 0x64
        /*00bd*/ 	.byte	0x64, 0x72, 0x20, 0x3e, 0x3e, 0x20, 0x31, 0x36, 0x29, 0x20, 0x2f, 0x20, 0x33, 0x32, 0x29, 0x20
        /*00cd*/ 	.byte	0x25, 0x20, 0x34, 0x29, 0x00
	.type		__unnamed_1,@object
	.size		__unnamed_1,(__unnamed_2 - __unnamed_1)
__unnamed_1:
        /*00d2*/ 	.byte	0x61, 0x75, 0x74, 0x6f, 0x20, 0x63, 0x75, 0x74, 0x65, 0x3a, 0x3a, 0x61, 0x73, 0x5f, 0x70, 0x6f
        /* <DEDUP_REMOVED lines=24> */
        /*0262*/ 	.byte	0x34, 0x30, 0x39, 0x36, 0x3e, 0x3e, 0x3e, 0x3e, 0x5d, 0x00
	.type		__unnamed_2,@object
	.size		__unnamed_2,(.L_2 - __unnamed_2)
__unnamed_2:
        /* <DEDUP_REMOVED lines=42> */
        /*050c*/ 	.byte	0x3e, 0x3e, 0x5d, 0x00
.L_2:


//--------------------- .nv.shared._ZN7cutlass13device_kernelINS_4gemm6kernel13GemmUniversalIN4cute5tupleIJiiiiEEENS1_10collective13CollectiveMmaINS1_35MainloopSm100TmaUmmaWarpSpecializedILi12ELi2ELi4ENS5_IJNS4_1CILi1EEENSA_ILi2EEESB_EEEEENS5_IJNSA_ILi128EEESF_NSA_ILi32EEEEEENS_10bfloat16_tENS5_IJlSB_lEEESI_SJ_NS4_8TiledMMAINS4_8MMA_AtomIJNS4_20SM100_MMA_F16BF16_SSISI_SI_fLi128ELi128ELNS4_4UMMA5MajorE0ELSO_0ELNSN_7ScaleInE0ELSP_0EEEEEENS4_6LayoutINS5_IJSB_SB_SB_EEENS5_IJNSA_ILi0EEESU_SU_EEEEENS5_IJNS4_10UnderscoreESX_SX_EEEEENS4_23SM90_TMA_LOAD_MULTICASTENS4_14ComposedLayoutINS4_7SwizzleILi2ELi4ELi3EEENS4_18smem_ptr_flag_bitsILi16EEENSS_INS5_IJNSA_ILi8EEESG_EEENS5_IJSG_SB_EEEEEEEvNS4_8identityENS4_13SM90_TMA_LOADES1A_vS1B_EENS_8epilogue10collective18CollectiveEpilogueINS1E_23Sm100TmaWarpSpecializedILi4ELi2ELi32ELb1ELb0EEEJSH_NS5_IJNSS_ISF_SB_EENSS_ISG_SB_EEEEESI_SJ_SI_SJ_NS1E_6fusion15FusionCallbacksIS1I_NS1M_17LinearCombinationISI_fSI_fLNS_15FloatRoundStyleE2EEESH_S1L_JEEENS4_5SM1004TMEM4LOAD26SM100_TMEM_LOAD_32dp32b32xES1C_S1A_NS4_39AutoVectorizingCopyWithAssumedAlignmentILi128EEENS4_14SM90_TMA_STOREES1A_S1X_S1X_EEEvvEEEEvNT_6ParamsE --------------------------
	.section	.nv.shared._ZN7cutlass13device_kernelINS_4gemm6kernel13GemmUniversalIN4cute5tupleIJiiiiEEENS1_10collective13CollectiveMmaINS1_35MainloopSm100TmaUmmaWarpSpecializedILi12ELi2ELi4ENS5_IJNS4_1CILi1EEENSA_ILi2EEESB_EEEEENS5_IJNSA_ILi128EEESF_NSA_ILi32EEEEEENS_10bfloat16_tENS5_IJlSB_lEEESI_SJ_NS4_8TiledMMAINS4_8MMA_AtomIJNS4_20SM100_MMA_F16BF16_SSISI_SI_fLi128ELi128ELNS4_4UMMA5MajorE0ELSO_0ELNSN_7ScaleInE0ELSP_0EEEEEENS4_6LayoutINS5_IJSB_SB_SB_EEENS5_IJNSA_ILi0EEESU_SU_EEEEENS5_IJNS4_10UnderscoreESX_SX_EEEEENS4_23SM90_TMA_LOAD_MULTICASTENS4_14ComposedLayoutINS4_7SwizzleILi2ELi4ELi3EEENS4_18smem_ptr_flag_bitsILi16EEENSS_INS5_IJNSA_ILi8EEESG_EEENS5_IJSG_SB_EEEEEEEvNS4_8identityENS4_13SM90_TMA_LOADES1A_vS1B_EENS_8epilogue10collective18CollectiveEpilogueINS1E_23Sm100TmaWarpSpecializedILi4ELi2ELi32ELb1ELb0EEEJSH_NS5_IJNSS_ISF_SB_EENSS_ISG_SB_EEEEESI_SJ_SI_SJ_NS1E_6fusion15FusionCallbacksIS1I_NS1M_17LinearCombinationISI_fSI_fLNS_15FloatRoundStyleE2EEESH_S1L_JEEENS4_5SM1004TMEM4LOAD26SM100_TMEM_LOAD_32dp32b32xES1C_S1A_NS4_39AutoVectorizingCopyWithAssumedAlignmentILi128EEENS4_14SM90_TMA_STOREES1A_S1X_S1X_EEEvvEEEEvNT_6ParamsE,"aw",@nobits
	.sectionflags	@""
	.align	16
	.zero		1024


//--------------------- .nv.shared.reserved.0     --------------------------
	.section	.nv.shared.reserved.0,"aw",@nobits
	.weak		__nv_reservedSMEM_offset_0_alias
	.size		__nv_reservedSMEM_offset_0_alias, 0, 64
	.other		__nv_reservedSMEM_offset_0_alias,@"STO_CUDA_RESERVED_SHARED STV_DEFAULT"
__nv_reservedSMEM_offset_0_alias:
	.zero		0
.nv.shared.reserved.0:
	.zero		64
	.weak		__nv_reservedSMEM_tcgen05_partition
	.type		__nv_reservedSMEM_tcgen05_partition,@object
	.size		__nv_reservedSMEM_tcgen05_partition,(.L_0 - __nv_reservedSMEM_tcgen05_partition)
__nv_reservedSMEM_tcgen05_partition:
	.zero		32
.L_0:


//--------------------- .nv.global                --------------------------
	.section	.nv.global,"aw",@nobits
.nv.global:
	.type		_ZN40_INTERNAL_614d22a6_4_k_cu_cf607453_343024cute1_E,@object
	.size		_ZN40_INTERNAL_614d22a6_4_k_cu_cf607453_343024cute1_E,(_ZN40_INTERNAL_614d22a6_4_k_cu_cf607453_343024cuda3std3__45__cpo6cbeginE - _ZN40_INTERNAL_614d22a6_4_k_cu_cf607453_343024cute1_E)
_ZN40_INTERNAL_614d22a6_4_k_cu_cf607453_343024cute1_E:
	.zero		1
	.type		_ZN40_INTERNAL_614d22a6_4_k_cu_cf607453_343024cuda3std3__45__cpo6cbeginE,@object
	.size		_ZN40_INTERNAL_614d22a6_4_k_cu_cf607453_343024cuda3std3__45__cpo6cbeginE,(_ZN40_INTERNAL_614d22a6_4_k_cu_cf607453_343024cuda3std3__48in_placeE - _ZN40_INTERNAL_614d22a6_4_k_cu_cf607453_343024cuda3std3__45__cpo6cbeginE)
_ZN40_INTERNAL_614d22a6_4_k_cu_cf607453_343024cuda3std3__45__cpo6cbeginE:
	.zero		1
	.type		_ZN40_INTERNAL_614d22a6_4_k_cu_cf607453_343024cuda3std3__48in_placeE,@object
	.size		_ZN40_INTERNAL_614d22a6_4_k_cu_cf607453_343024cuda3std3__48in_placeE,(_ZN40_INTERNAL_614d22a6_4_k_cu_cf607453_343024cuda3std6ranges3__45__cpo9iter_moveE - _ZN40_INTERNAL_614d22a6_4_k_cu_cf607453_343024cuda3std3__48in_placeE)
_ZN40_INTERNAL_614d22a6_4_k_cu_cf607453_343024cuda3std3__48in_placeE:
	.zero		1
	.type		_ZN40_INTERNAL_614d22a6_4_k_cu_cf607453_343024cuda3std6ranges3__45__cpo9iter_moveE,@object
	.size		_ZN40_INTERNAL_614d22a6_4_k_cu_cf607453_343024cuda3std6ranges3__45__cpo9iter_moveE,(_ZN40_INTERNAL_614d22a6_4_k_cu_cf607453_343024cuda3std3__45__cpo5beginE - _ZN40_INTERNAL_614d22a6_4_k_cu_cf607453_343024cuda3std6ranges3__45__cpo9iter_moveE)
_ZN40_INTERNAL_614d22a6_4_k_cu_cf607453_343024cuda3std6ranges3__45__cpo9iter_moveE:
	.zero		1
	.type		_ZN40_INTERNAL_614d22a6_4_k_cu_cf607453_343024cuda3std3__45__cpo5beginE,@object
	.size		_ZN40_INTERNAL_614d22a6_4_k_cu_cf607453_343024cuda3std3__45__cpo5beginE,(_ZN40_INTERNAL_614d22a6_4_k_cu_cf607453_343024cuda3std3__442_GLOBAL__N__614d22a6_4_k_cu_cf607453_343026ignoreE - _ZN40_INTERNAL_614d22a6_4_k_cu_cf607453_343024cuda3std3__45__cpo5beginE)
_ZN40_INTERNAL_614d22a6_4_k_cu_cf607453_343024cuda3std3__45__cpo5beginE:
	.zero		1
	.type		_ZN40_INTERNAL_614d22a6_4_k_cu_cf607453_343024cuda3std3__442_GLOBAL__N__614d22a6_4_k_cu_cf607453_343026ignoreE,@object
	.size		_ZN40_INTERNAL_614d22a6_4_k_cu_cf607453_343024cuda3std3__442_GLOBAL__N__614d22a6_4_k_cu_cf607453_343026ignoreE,(_ZN40_INTERNAL_614d22a6_4_k_cu_cf607453_343024cute7productE - _ZN40_INTERNAL_614d22a6_4_k_cu_cf607453_343024cuda3std3__442_GLOBAL__N__614d22a6_4_k_cu_cf607453_343026ignoreE)
_ZN40_INTERNAL_614d22a6_4_k_cu_cf607453_343024cuda3std3__442_GLOBAL__N__614d22a6_4_k_cu_cf607453_343026ignoreE:
	.zero		1
	.type		_ZN40_INTERNAL_614d22a6_4_k_cu_cf607453_343024cute7productE,@object
	.size		_ZN40_INTERNAL_614d22a6_4_k_cu_cf607453_343024cute7productE,(_ZN40_INTERNAL_614d22a6_4_k_cu_cf607453_343024cuda3std3__45__cpo3endE - _ZN40_INTERNAL_614d22a6_4_k_cu_cf607453_343024cute7productE)
_ZN40_INTERNAL_614d22a6_4_k_cu_cf607453_343024cute7productE:
	.zero		1
	.type		_ZN40_INTERNAL_614d22a6_4_k_cu_cf607453_343024cuda3std3__45__cpo3endE,@object
	.size		_ZN40_INTERNAL_614d22a6_4_k_cu_cf607453_343024cuda3std3__45__cpo3endE,(_ZN40_INTERNAL_614d22a6_4_k_cu_cf607453_343024cuda3std3__419piecewise_constructE - _ZN40_INTERNAL_614d22a6_4_k_cu_cf607453_343024cuda3std3__45__cpo3endE)
_ZN40_INTERNAL_614d22a6_4_k_cu_cf607453_343024cuda3std3__45__cpo3endE:
	.zero		1
	.type		_ZN40_INTERNAL_614d22a6_4_k_cu_cf607453_343024cuda3std3__419piecewise_constructE,@object
	.size		_ZN40_INTERNAL_614d22a6_4_k_cu_cf607453_343024cuda3std3__419piecewise_constructE,(_ZN40_INTERNAL_614d22a6_4_k_cu_cf607453_343024cuda3std3__45__cpo4cendE - _ZN40_INTERNAL_614d22a6_4_k_cu_cf607453_343024cuda3std3__419piecewise_constructE)
_ZN40_INTERNAL_614d22a6_4_k_cu_cf607453_343024cuda3std3__419piecewise_constructE:
	.zero		1
	.type		_ZN40_INTERNAL_614d22a6_4_k_cu_cf607453_343024cuda3std3__45__cpo4cendE,@object
	.size		_ZN40_INTERNAL_614d22a6_4_k_cu_cf607453_343024cuda3std3__45__cpo4cendE,(_ZN40_INTERNAL_614d22a6_4_k_cu_cf607453_343024cuda3std6ranges3__45__cpo4swapE - _ZN40_INTERNAL_614d22a6_4_k_cu_cf607453_343024cuda3std3__45__cpo4cendE)
_ZN40_INTERNAL_614d22a6_4_k_cu_cf607453_343024cuda3std3__45__cpo4cendE:
	.zero		1
	.type		_ZN40_INTERNAL_614d22a6_4_k_cu_cf607453_343024cuda3std6ranges3__45__cpo4swapE,@object
	.size		_ZN40_INTERNAL_614d22a6_4_k_cu_cf607453_343024cuda3std6ranges3__45__cpo4swapE,(.L_10 - _ZN40_INTERNAL_614d22a6_4_k_cu_cf607453_343024cuda3std6ranges3__45__cpo4swapE)
_ZN40_INTERNAL_614d22a6_4_k_cu_cf607453_343024cuda3std6ranges3__45__cpo4swapE:
	.zero		1
.L_10:


//--------------------- .nv.constant0._ZN7cutlass13device_kernelINS_4gemm6kernel13GemmUniversalIN4cute5tupleIJiiiiEEENS1_10collective13CollectiveMmaINS1_35MainloopSm100TmaUmmaWarpSpecializedILi12ELi2ELi4ENS5_IJNS4_1CILi1EEENSA_ILi2EEESB_EEEEENS5_IJNSA_ILi128EEESF_NSA_ILi32EEEEEENS_10bfloat16_tENS5_IJlSB_lEEESI_SJ_NS4_8TiledMMAINS4_8MMA_AtomIJNS4_20SM100_MMA_F16BF16_SSISI_SI_fLi128ELi128ELNS4_4UMMA5MajorE0ELSO_0ELNSN_7ScaleInE0ELSP_0EEEEEENS4_6LayoutINS5_IJSB_SB_SB_EEENS5_IJNSA_ILi0EEESU_SU_EEEEENS5_IJNS4_10UnderscoreESX_SX_EEEEENS4_23SM90_TMA_LOAD_MULTICASTENS4_14ComposedLayoutINS4_7SwizzleILi2ELi4ELi3EEENS4_18smem_ptr_flag_bitsILi16EEENSS_INS5_IJNSA_ILi8EEESG_EEENS5_IJSG_SB_EEEEEEEvNS4_8identityENS4_13SM90_TMA_LOADES1A_vS1B_EENS_8epilogue10collective18CollectiveEpilogueINS1E_23Sm100TmaWarpSpecializedILi4ELi2ELi32ELb1ELb0EEEJSH_NS5_IJNSS_ISF_SB_EENSS_ISG_SB_EEEEESI_SJ_SI_SJ_NS1E_6fusion15FusionCallbacksIS1I_NS1M_17LinearCombinationISI_fSI_fLNS_15FloatRoundStyleE2EEESH_S1L_JEEENS4_5SM1004TMEM4LOAD26SM100_TMEM_LOAD_32dp32b32xES1C_S1A_NS4_39AutoVectorizingCopyWithAssumedAlignmentILi128EEENS4_14SM90_TMA_STOREES1A_S1X_S1X_EEEvvEEEEvNT_6ParamsE --------------------------
	.section	.nv.constant0._ZN7cutlass13device_kernelINS_4gemm6kernel13GemmUniversalIN4cute5tupleIJiiiiEEENS1_10collective13CollectiveMmaINS1_35MainloopSm100TmaUmmaWarpSpecializedILi12ELi2ELi4ENS5_IJNS4_1CILi1EEENSA_ILi2EEESB_EEEEENS5_IJNSA_ILi128EEESF_NSA_ILi32EEEEEENS_10bfloat16_tENS5_IJlSB_lEEESI_SJ_NS4_8TiledMMAINS4_8MMA_AtomIJNS4_20SM100_MMA_F16BF16_SSISI_SI_fLi128ELi128ELNS4_4UMMA5MajorE0ELSO_0ELNSN_7ScaleInE0ELSP_0EEEEEENS4_6LayoutINS5_IJSB_SB_SB_EEENS5_IJNSA_ILi0EEESU_SU_EEEEENS5_IJNS4_10UnderscoreESX_SX_EEEEENS4_23SM90_TMA_LOAD_MULTICASTENS4_14ComposedLayoutINS4_7SwizzleILi2ELi4ELi3EEENS4_18smem_ptr_flag_bitsILi16EEENSS_INS5_IJNSA_ILi8EEESG_EEENS5_IJSG_SB_EEEEEEEvNS4_8identityENS4_13SM90_TMA_LOADES1A_vS1B_EENS_8epilogue10collective18CollectiveEpilogueINS1E_23Sm100TmaWarpSpecializedILi4ELi2ELi32ELb1ELb0EEEJSH_NS5_IJNSS_ISF_SB_EENSS_ISG_SB_EEEEESI_SJ_SI_SJ_NS1E_6fusion15FusionCallbacksIS1I_NS1M_17LinearCombinationISI_fSI_fLNS_15FloatRoundStyleE2EEESH_S1L_JEEENS4_5SM1004TMEM4LOAD26SM100_TMEM_LOAD_32dp32b32xES1C_S1A_NS4_39AutoVectorizingCopyWithAssumedAlignmentILi128EEENS4_14SM90_TMA_STOREES1A_S1X_S1X_EEEvvEEEEvNT_6ParamsE,"a",@progbits
	.sectionflags	@""
	.align	4
.nv.constant0._ZN7cutlass13device_kernelINS_4gemm6kernel13GemmUniversalIN4cute5tupleIJiiiiEEENS1_10collective13CollectiveMmaINS1_35MainloopSm100TmaUmmaWarpSpecializedILi12ELi2ELi4ENS5_IJNS4_1CILi1EEENSA_ILi2EEESB_EEEEENS5_IJNSA_ILi128EEESF_NSA_ILi32EEEEEENS_10bfloat16_tENS5_IJlSB_lEEESI_SJ_NS4_8TiledMMAINS4_8MMA_AtomIJNS4_20SM100_MMA_F16BF16_SSISI_SI_fLi128ELi128ELNS4_4UMMA5MajorE0ELSO_0ELNSN_7ScaleInE0ELSP_0EEEEEENS4_6LayoutINS5_IJSB_SB_SB_EEENS5_IJNSA_ILi0EEESU_SU_EEEEENS5_IJNS4_10UnderscoreESX_SX_EEEEENS4_23SM90_TMA_LOAD_MULTICASTENS4_14ComposedLayoutINS4_7SwizzleILi2ELi4ELi3EEENS4_18smem_ptr_flag_bitsILi16EEENSS_INS5_IJNSA_ILi8EEESG_EEENS5_IJSG_SB_EEEEEEEvNS4_8identityENS4_13SM90_TMA_LOADES1A_vS1B_EENS_8epilogue10collective18CollectiveEpilogueINS1E_23Sm100TmaWarpSpecializedILi4ELi2ELi32ELb1ELb0EEEJSH_NS5_IJNSS_ISF_SB_EENSS_ISG_SB_EEEEESI_SJ_SI_SJ_NS1E_6fusion15FusionCallbacksIS1I_NS1M_17LinearCombinationISI_fSI_fLNS_15FloatRoundStyleE2EEESH_S1L_JEEENS4_5SM1004TMEM4LOAD26SM100_TMEM_LOAD_32dp32b32xES1C_S1A_NS4_39AutoVectorizingCopyWithAssumedAlignmentILi128EEENS4_14SM90_TMA_STOREES1A_S1X_S1X_EEEvvEEEEvNT_6ParamsE:
	.zero		2944


//--------------------- SYMBOLS --------------------------

	.type		.nv.reservedSmem.offset0,@object
	.size		.nv.reservedSmem.offset0,0x4
	.type		.nv.reservedSmem.cap,@object
	.size		.nv.reservedSmem.cap,0x4
	.type		__assertfail,@function
